//
// Generated by NVIDIA NVVM Compiler
//
// Compiler Build ID: CL-36424714
// Cuda compilation tools, release 13.0, V13.0.88
// Based on NVVM 20.0.0
//

.version 9.0
.target sm_100
.address_size 64

	// .globl	_Z9sumMatrixPA1001_A1001_ii
.extern .func  (.param .b32 func_retval0) vprintf
(
	.param .b64 vprintf_param_0,
	.param .b64 vprintf_param_1
)
;
.global .align 1 .b8 $str[3] = {37, 100};

.visible .entry _Z9sumMatrixPA1001_A1001_ii(
	.param .u64 .ptr .align 1 _Z9sumMatrixPA1001_A1001_ii_param_0,
	.param .u32 _Z9sumMatrixPA1001_A1001_ii_param_1
)
{
	.local .align 8 .b8 	__local_depot0[8];
	.reg .b64 	%SP;
	.reg .b64 	%SPL;
	.reg .pred 	%p<11>;
	.reg .b32 	%r<52>;
	.reg .b64 	%rd<21>;

	mov.u64 	%SPL, __local_depot0;
	cvta.local.u64 	%SP, %SPL;
	ld.param.u64 	%rd11, [_Z9sumMatrixPA1001_A1001_ii_param_0];
	ld.param.u32 	%r15, [_Z9sumMatrixPA1001_A1001_ii_param_1];
	cvta.to.global.u64 	%rd1, %rd11;
	setp.lt.s32 	%p1, %r15, 2;
	@%p1 bra 	$L__BB0_8;
	mov.b32 	%r45, 1;
$L__BB0_2:
	mul.wide.u32 	%rd12, %r45, 4008004;
	add.s64 	%rd2, %rd1, %rd12;
	mov.b32 	%r46, 0;
$L__BB0_3:
	mul.wide.u32 	%rd13, %r46, 4004;
	add.s64 	%rd4, %rd2, %rd13;
	add.s64 	%rd5, %rd1, %rd13;
	mov.b32 	%r47, 0;
$L__BB0_4:
	mul.wide.u32 	%rd14, %r47, 4;
	add.s64 	%rd6, %rd4, %rd14;
	ld.global.u32 	%r19, [%rd6];
	add.s64 	%rd7, %rd5, %rd14;
	ld.global.u32 	%r20, [%rd7];
	add.s32 	%r21, %r20, %r19;
	st.global.u32 	[%rd7], %r21;
	setp.eq.s32 	%p2, %r47, 1000;
	@%p2 bra 	$L__BB0_6;
	ld.global.u32 	%r22, [%rd6+4];
	ld.global.u32 	%r23, [%rd7+4];
	add.s32 	%r24, %r23, %r22;
	st.global.u32 	[%rd7+4], %r24;
	ld.global.u32 	%r25, [%rd6+8];
	ld.global.u32 	%r26, [%rd7+8];
	add.s32 	%r27, %r26, %r25;
	st.global.u32 	[%rd7+8], %r27;
	ld.global.u32 	%r28, [%rd6+12];
	ld.global.u32 	%r29, [%rd7+12];
	add.s32 	%r30, %r29, %r28;
	st.global.u32 	[%rd7+12], %r30;
	add.s32 	%r47, %r47, 4;
	bra.uni 	$L__BB0_4;
$L__BB0_6:
	add.s32 	%r46, %r46, 1;
	setp.ne.s32 	%p3, %r46, 1001;
	@%p3 bra 	$L__BB0_3;
	add.s32 	%r45, %r45, 1;
	setp.eq.s32 	%p4, %r45, %r15;
	@%p4 bra 	$L__BB0_8;
	bra.uni 	$L__BB0_2;
$L__BB0_8:
	add.s64 	%rd3, %rd1, 8;
	mov.b32 	%r48, 0;
	mov.u32 	%r51, %r48;
$L__BB0_9:
	mul.wide.u32 	%rd15, %r48, 4004;
	add.s64 	%rd20, %rd3, %rd15;
	mov.b32 	%r50, 0;
$L__BB0_10:
	ld.global.u32 	%r33, [%rd20+-8];
	setp.gt.s32 	%p5, %r33, 1;
	selp.u32 	%r34, 1, 0, %p5;
	add.s32 	%r51, %r51, %r34;
	setp.eq.s32 	%p6, %r50, 1000;
	@%p6 bra 	$L__BB0_12;
	ld.global.u32 	%r35, [%rd20+-4];
	setp.gt.s32 	%p7, %r35, 1;
	selp.u32 	%r36, 1, 0, %p7;
	add.s32 	%r37, %r51, %r36;
	ld.global.u32 	%r38, [%rd20];
	setp.gt.s32 	%p8, %r38, 1;
	selp.u32 	%r39, 1, 0, %p8;
	add.s32 	%r40, %r37, %r39;
	ld.global.u32 	%r41, [%rd20+4];
	setp.gt.s32 	%p9, %r41, 1;
	selp.u32 	%r42, 1, 0, %p9;
	add.s32 	%r51, %r40, %r42;
	add.s32 	%r50, %r50, 4;
	add.s64 	%rd20, %rd20, 16;
	bra.uni 	$L__BB0_10;
$L__BB0_12:
	add.s32 	%r48, %r48, 1;
	setp.ne.s32 	%p10, %r48, 1001;
	@%p10 bra 	$L__BB0_9;
	add.u64 	%rd16, %SP, 0;
	add.u64 	%rd17, %SPL, 0;
	st.local.u32 	[%rd17], %r51;
	mov.u64 	%rd18, $str;
	cvta.global.u64 	%rd19, %rd18;
	{ // callseq 0, 0
	.param .b64 param0;
	st.param.b64 	[param0], %rd19;
	.param .b64 param1;
	st.param.b64 	[param1], %rd16;
	.param .b32 retval0;
	call.uni (retval0), 
	vprintf, 
	(
	param0, 
	param1
	);
	ld.param.b32 	%r43, [retval0];
	} // callseq 0
	ret;

}
	// .globl	_Z9drawMovesPPiPA1001_A1001_ib
.visible .entry _Z9drawMovesPPiPA1001_A1001_ib(
	.param .u64 .ptr .align 1 _Z9drawMovesPPiPA1001_A1001_ib_param_0,
	.param .u64 .ptr .align 1 _Z9drawMovesPPiPA1001_A1001_ib_param_1,
	.param .u8 _Z9drawMovesPPiPA1001_A1001_ib_param_2
)
{
	.reg .pred 	%p<31>;
	.reg .b16 	%rs<2>;
	.reg .b32 	%r<119>;
	.reg .b64 	%rd<49>;

	ld.param.u64 	%rd9, [_Z9drawMovesPPiPA1001_A1001_ib_param_0];
	ld.param.u64 	%rd10, [_Z9drawMovesPPiPA1001_A1001_ib_param_1];
	ld.param.s8 	%rs1, [_Z9drawMovesPPiPA1001_A1001_ib_param_2];
	cvta.to.global.u64 	%rd11, %rd10;
	cvta.to.global.u64 	%rd1, %rd9;
	mov.u32 	%r47, %tid.x;
	mul.lo.s32 	%r109, %r47, 10;
	mul.wide.u32 	%rd12, %r47, 4008004;
	add.s64 	%rd2, %rd11, %rd12;
	add.s32 	%r2, %r109, 9;
$L__BB1_1:
	mov.u32 	%r3, %r109;
	setp.ne.s16 	%p1, %rs1, 0;
	mul.wide.u32 	%rd13, %r3, 8;
	add.s64 	%rd14, %rd1, %rd13;
	ld.global.u64 	%rd15, [%rd14];
	cvta.to.global.u64 	%rd16, %rd15;
	ld.global.u32 	%r4, [%rd16+8];
	ld.global.u32 	%r5, [%rd16];
	sub.s32 	%r48, %r4, %r5;
	ld.global.u32 	%r7, [%rd16+12];
	ld.global.u32 	%r8, [%rd16+4];
	sub.s32 	%r49, %r7, %r8;
	setp.ne.s32 	%p2, %r48, 0;
	and.pred  	%p3, %p1, %p2;
	setp.ne.s32 	%p4, %r49, 0;
	and.pred  	%p5, %p3, %p4;
	@%p5 bra 	$L__BB1_23;
	setp.ne.s32 	%p6, %r48, 0;
	setp.ne.s32 	%p7, %r49, 0;
	and.pred  	%p8, %p6, %p7;
	@%p8 bra 	$L__BB1_15;
	max.s32 	%r10, %r5, %r4;
	min.s32 	%r11, %r5, %r4;
	max.s32 	%r12, %r8, %r7;
	min.s32 	%r13, %r8, %r7;
	setp.ge.s32 	%p19, %r11, %r10;
	@%p19 bra 	$L__BB1_9;
	mul.wide.s32 	%rd41, %r12, 4004;
	add.s64 	%rd3, %rd2, %rd41;
	sub.s32 	%r77, %r10, %r11;
	and.b32  	%r14, %r77, 3;
	setp.eq.s32 	%p20, %r14, 0;
	mov.u32 	%r110, %r11;
	@%p20 bra 	$L__BB1_8;
	mul.wide.s32 	%rd42, %r11, 4;
	add.s64 	%rd4, %rd3, %rd42;
	ld.global.u32 	%r78, [%rd4];
	add.s32 	%r79, %r78, 1;
	st.global.u32 	[%rd4], %r79;
	add.s32 	%r110, %r11, 1;
	setp.eq.s32 	%p21, %r14, 1;
	@%p21 bra 	$L__BB1_8;
	ld.global.u32 	%r80, [%rd4+4];
	add.s32 	%r81, %r80, 1;
	st.global.u32 	[%rd4+4], %r81;
	add.s32 	%r110, %r11, 2;
	setp.eq.s32 	%p22, %r14, 2;
	@%p22 bra 	$L__BB1_8;
	ld.global.u32 	%r82, [%rd4+8];
	add.s32 	%r83, %r82, 1;
	st.global.u32 	[%rd4+8], %r83;
	add.s32 	%r110, %r11, 3;
$L__BB1_8:
	sub.s32 	%r84, %r11, %r10;
	setp.gt.u32 	%p23, %r84, -4;
	@%p23 bra 	$L__BB1_9;
	bra.uni 	$L__BB1_25;
$L__BB1_9:
	mul.wide.s32 	%rd45, %r10, 4;
	add.s64 	%rd5, %rd2, %rd45;
	add.s32 	%r19, %r12, 1;
	sub.s32 	%r93, %r19, %r13;
	and.b32  	%r20, %r93, 3;
	setp.eq.s32 	%p25, %r20, 0;
	mov.u32 	%r111, %r13;
	@%p25 bra 	$L__BB1_13;
	mul.wide.s32 	%rd46, %r13, 4004;
	add.s64 	%rd6, %rd5, %rd46;
	ld.global.u32 	%r94, [%rd6];
	add.s32 	%r95, %r94, 1;
	st.global.u32 	[%rd6], %r95;
	add.s32 	%r111, %r13, 1;
	setp.eq.s32 	%p26, %r20, 1;
	@%p26 bra 	$L__BB1_13;
	ld.global.u32 	%r96, [%rd6+4004];
	add.s32 	%r97, %r96, 1;
	st.global.u32 	[%rd6+4004], %r97;
	add.s32 	%r111, %r13, 2;
	setp.eq.s32 	%p27, %r20, 2;
	@%p27 bra 	$L__BB1_13;
	ld.global.u32 	%r98, [%rd6+8008];
	add.s32 	%r99, %r98, 1;
	st.global.u32 	[%rd6+8008], %r99;
	add.s32 	%r111, %r13, 3;
$L__BB1_13:
	sub.s32 	%r100, %r12, %r13;
	setp.lt.u32 	%p28, %r100, 3;
	@%p28 bra 	$L__BB1_23;
$L__BB1_14:
	mul.wide.s32 	%rd47, %r111, 4004;
	add.s64 	%rd48, %rd5, %rd47;
	ld.global.u32 	%r101, [%rd48];
	add.s32 	%r102, %r101, 1;
	st.global.u32 	[%rd48], %r102;
	ld.global.u32 	%r103, [%rd48+4004];
	add.s32 	%r104, %r103, 1;
	st.global.u32 	[%rd48+4004], %r104;
	ld.global.u32 	%r105, [%rd48+8008];
	add.s32 	%r106, %r105, 1;
	st.global.u32 	[%rd48+8008], %r106;
	ld.global.u32 	%r107, [%rd48+12012];
	add.s32 	%r108, %r107, 1;
	st.global.u32 	[%rd48+12012], %r108;
	add.s32 	%r111, %r111, 4;
	setp.eq.s32 	%p29, %r111, %r19;
	@%p29 bra 	$L__BB1_23;
	bra.uni 	$L__BB1_14;
$L__BB1_15:
	setp.lt.s32 	%p9, %r48, 1;
	selp.b32 	%r29, -1, 1, %p9;
	setp.lt.s32 	%p10, %r49, 1;
	selp.b32 	%r30, -1, 1, %p10;
	mul.lo.s32 	%r31, %r29, %r48;
	setp.lt.s32 	%p11, %r31, 0;
	@%p11 bra 	$L__BB1_23;
	add.s32 	%r32, %r31, 1;
	and.b32  	%r33, %r32, 3;
	setp.lt.u32 	%p12, %r31, 3;
	mov.b32 	%r117, 0;
	mov.u32 	%r118, %r117;
	@%p12 bra 	$L__BB1_19;
	and.b32  	%r52, %r32, -4;
	neg.s32 	%r114, %r52;
	mov.b32 	%r117, 0;
$L__BB1_18:
	setp.lt.s32 	%p13, %r49, 1;
	setp.lt.s32 	%p14, %r48, 1;
	add.s32 	%r53, %r117, %r8;
	mul.wide.s32 	%rd17, %r53, 4004;
	add.s64 	%rd18, %rd2, %rd17;
	add.s32 	%r54, %r118, %r5;
	mul.wide.s32 	%rd19, %r54, 4;
	add.s64 	%rd20, %rd18, %rd19;
	ld.global.u32 	%r55, [%rd20];
	add.s32 	%r56, %r55, 1;
	st.global.u32 	[%rd20], %r56;
	mul.lo.s32 	%r57, %r30, 4004;
	cvt.s64.s32 	%rd21, %r57;
	add.s64 	%rd22, %rd18, %rd21;
	add.s32 	%r58, %r54, %r29;
	mul.wide.s32 	%rd23, %r58, 4;
	add.s64 	%rd24, %rd22, %rd23;
	ld.global.u32 	%r59, [%rd24];
	add.s32 	%r60, %r59, 1;
	st.global.u32 	[%rd24], %r60;
	add.s64 	%rd25, %rd22, %rd21;
	add.s32 	%r61, %r58, %r29;
	mul.wide.s32 	%rd26, %r61, 4;
	add.s64 	%rd27, %rd25, %rd26;
	ld.global.u32 	%r62, [%rd27];
	add.s32 	%r63, %r62, 1;
	st.global.u32 	[%rd27], %r63;
	add.s64 	%rd28, %rd25, %rd21;
	add.s32 	%r64, %r61, %r29;
	mul.wide.s32 	%rd29, %r64, 4;
	add.s64 	%rd30, %rd28, %rd29;
	ld.global.u32 	%r65, [%rd30];
	add.s32 	%r66, %r65, 1;
	st.global.u32 	[%rd30], %r66;
	selp.b32 	%r67, -4, 4, %p14;
	add.s32 	%r118, %r67, %r118;
	selp.b32 	%r68, -4, 4, %p13;
	add.s32 	%r117, %r68, %r117;
	add.s32 	%r114, %r114, 4;
	setp.ne.s32 	%p15, %r114, 0;
	@%p15 bra 	$L__BB1_18;
$L__BB1_19:
	setp.eq.s32 	%p16, %r33, 0;
	@%p16 bra 	$L__BB1_23;
	add.s32 	%r69, %r117, %r8;
	mul.wide.s32 	%rd31, %r69, 4004;
	add.s64 	%rd7, %rd2, %rd31;
	add.s32 	%r43, %r118, %r5;
	mul.wide.s32 	%rd32, %r43, 4;
	add.s64 	%rd33, %rd7, %rd32;
	ld.global.u32 	%r70, [%rd33];
	add.s32 	%r71, %r70, 1;
	st.global.u32 	[%rd33], %r71;
	setp.eq.s32 	%p17, %r33, 1;
	@%p17 bra 	$L__BB1_23;
	mul.lo.s32 	%r44, %r30, 4004;
	cvt.s64.s32 	%rd34, %r44;
	add.s64 	%rd8, %rd7, %rd34;
	add.s32 	%r45, %r43, %r29;
	mul.wide.s32 	%rd35, %r45, 4;
	add.s64 	%rd36, %rd8, %rd35;
	ld.global.u32 	%r72, [%rd36];
	add.s32 	%r73, %r72, 1;
	st.global.u32 	[%rd36], %r73;
	setp.eq.s32 	%p18, %r33, 2;
	@%p18 bra 	$L__BB1_23;
	add.s64 	%rd38, %rd8, %rd34;
	add.s32 	%r74, %r45, %r29;
	mul.wide.s32 	%rd39, %r74, 4;
	add.s64 	%rd40, %rd38, %rd39;
	ld.global.u32 	%r75, [%rd40];
	add.s32 	%r76, %r75, 1;
	st.global.u32 	[%rd40], %r76;
$L__BB1_23:
	add.s32 	%r109, %r3, 1;
	setp.ne.s32 	%p30, %r3, %r2;
	@%p30 bra 	$L__BB1_1;
	bar.sync 	0;
	ret;
$L__BB1_25:
	mul.wide.s32 	%rd43, %r110, 4;
	add.s64 	%rd44, %rd3, %rd43;
	ld.global.u32 	%r85, [%rd44];
	add.s32 	%r86, %r85, 1;
	st.global.u32 	[%rd44], %r86;
	ld.global.u32 	%r87, [%rd44+4];
	add.s32 	%r88, %r87, 1;
	st.global.u32 	[%rd44+4], %r88;
	ld.global.u32 	%r89, [%rd44+8];
	add.s32 	%r90, %r89, 1;
	st.global.u32 	[%rd44+8], %r90;
	ld.global.u32 	%r91, [%rd44+12];
	add.s32 	%r92, %r91, 1;
	st.global.u32 	[%rd44+12], %r92;
	add.s32 	%r110, %r110, 4;
	setp.eq.s32 	%p24, %r110, %r10;
	@%p24 bra 	$L__BB1_9;
	bra.uni 	$L__BB1_25;

}


// ===== COMPILED SASS (sm_100) =====

	.target	sm_100

	.elftype	@"ET_EXEC"


//--------------------- .note.nv.tkinfo           --------------------------
	.section	.note.nv.tkinfo,"",@"SHT_NOTE"
	.sectionflags	@"SHF_NOTE_NV_TKINFO"
	.tkinfo
        /*0018*/ 	.word	0x00000002
        /*0030*/ 	.string	""
        /*0030*/ 	.string	"ptxas"
        /*0030*/ 	.string	"Cuda compilation tools, release 13.0, V13.0.88"
        /*0030*/ 	.string	"Build cuda_13.0.r13.0/compiler.36424714_0"
        /*0030*/ 	.string	"-arch sm_100 -m 64 "



//--------------------- .note.nv.cuinfo           --------------------------
	.section	.note.nv.cuinfo,"",@"SHT_NOTE"
	.sectionflags	@"SHF_NOTE_NV_CUINFO"
        /*0018*/ 	.short	0x0002
        /*001a*/ 	.short	0x0064
        /*001c*/ 	.short	0x0082
	.zero		2


//--------------------- .nv.info                  --------------------------
	.section	.nv.info,"",@"SHT_CUDA_INFO"
	.align	4


	//----- nvinfo : EIATTR_REGCOUNT
	.align		4
        /*0000*/ 	.byte	0x04, 0x2f
        /*0002*/ 	.short	(.L_2 - .L_1)
	.align		4
.L_1:
        /*0004*/ 	.word	index@(_Z9sumMatrixPA1001_A1001_ii)
        /*0008*/ 	.word	0x00000020


	//----- nvinfo : EIATTR_FRAME_SIZE
	.align		4
.L_2:
        /*000c*/ 	.byte	0x04, 0x11
        /*000e*/ 	.short	(.L_4 - .L_3)
	.align		4
.L_3:
        /*0010*/ 	.word	index@(_Z9sumMatrixPA1001_A1001_ii)
        /*0014*/ 	.word	0x00000008


	//----- nvinfo : EIATTR_REGCOUNT
	.align		4
.L_4:
        /*0018*/ 	.byte	0x04, 0x2f
        /*001a*/ 	.short	(.L_6 - .L_5)
	.align		4
.L_5:
        /*001c*/ 	.word	index@(_Z9drawMovesPPiPA1001_A1001_ib)
        /*0020*/ 	.word	0x0000001d


	//----- nvinfo : EIATTR_FRAME_SIZE
	.align		4
.L_6:
        /*0024*/ 	.byte	0x04, 0x11
        /*0026*/ 	.short	(.L_8 - .L_7)
	.align		4
.L_7:
        /*0028*/ 	.word	index@(_Z9drawMovesPPiPA1001_A1001_ib)
        /*002c*/ 	.word	0x00000000


	//----- nvinfo : EIATTR_MIN_STACK_SIZE
	.align		4
.L_8:
        /*0030*/ 	.byte	0x04, 0x12
        /*0032*/ 	.short	(.L_10 - .L_9)
	.align		4
.L_9:
        /*0034*/ 	.word	index@(_Z9drawMovesPPiPA1001_A1001_ib)
        /*0038*/ 	.word	0x00000000


	//----- nvinfo : EIATTR_MIN_STACK_SIZE
	.align		4
.L_10:
        /*003c*/ 	.byte	0x04, 0x12
        /*003e*/ 	.short	(.L_12 - .L_11)
	.align		4
.L_11:
        /*0040*/ 	.word	index@(_Z9sumMatrixPA1001_A1001_ii)
        /*0044*/ 	.word	0x00000008
.L_12:


//--------------------- .nv.compat                --------------------------
	.section	.nv.compat,"",@"SHT_CUDA_COMPAT_INFO"
	.align	4
        /*0000*/ 	.byte	0x02, 0x09, 0x00, 0x00, 0x02, 0x02, 0x01, 0x00, 0x02, 0x05, 0x05, 0x00, 0x03, 0x07, 0x01, 0x01
        /*0010*/ 	.byte	0x02, 0x03, 0x00, 0x00, 0x02, 0x06, 0x01, 0x00, 0x04, 0x0b, 0x08, 0x00, 0x09, 0x00, 0x00, 0x00
        /*0020*/ 	.byte	0x00, 0x00, 0x00, 0x00


//--------------------- .nv.info._Z9drawMovesPPiPA1001_A1001_ib --------------------------
	.section	.nv.info._Z9drawMovesPPiPA1001_A1001_ib,"",@"SHT_CUDA_INFO"
	.sectionflags	@""
	.align	4


	//----- nvinfo : EIATTR_CUDA_API_VERSION
	.align		4
        /*0000*/ 	.byte	0x04, 0x37
        /*0002*/ 	.short	(.L_14 - .L_13)
.L_13:
        /*0004*/ 	.word	0x00000082


	//----- nvinfo : EIATTR_KPARAM_INFO
	.align		4
.L_14:
        /*0008*/ 	.byte	0x04, 0x17
        /*000a*/ 	.short	(.L_16 - .L_15)
.L_15:
        /*000c*/ 	.word	0x00000000
        /*0010*/ 	.short	0x0002
        /*0012*/ 	.short	0x0010
        /*0014*/ 	.byte	0x00, 0xf0, 0x05, 0x00


	//----- nvinfo : EIATTR_KPARAM_INFO
	.align		4
.L_16:
        /*0018*/ 	.byte	0x04, 0x17
        /*001a*/ 	.short	(.L_18 - .L_17)
.L_17:
        /*001c*/ 	.word	0x00000000
        /*0020*/ 	.short	0x0001
        /*0022*/ 	.short	0x0008
        /*0024*/ 	.byte	0x00, 0xf5, 0x21, 0x00


	//----- nvinfo : EIATTR_KPARAM_INFO
	.align		4
.L_18:
        /*0028*/ 	.byte	0x04, 0x17
        /*002a*/ 	.short	(.L_20 - .L_19)
.L_19:
        /*002c*/ 	.word	0x00000000
        /*0030*/ 	.short	0x0000
        /*0032*/ 	.short	0x0000
        /*0034*/ 	.byte	0x00, 0xf5, 0x21, 0x00


	//----- nvinfo : EIATTR_SPARSE_MMA_MASK
	.align		4
.L_20:
        /*0038*/ 	.byte	0x03, 0x50
        /*003a*/ 	.short	0x0000


	//----- nvinfo : EIATTR_MAXREG_COUNT
	.align		4
        /*003c*/ 	.byte	0x03, 0x1b
        /*003e*/ 	.short	0x00ff


	//----- nvinfo : EIATTR_NUM_BARRIERS
	.align		4
        /*0040*/ 	.byte	0x02, 0x4c
        /*0042*/ 	.byte	0x01
	.zero		1


	//----- nvinfo : EIATTR_MERCURY_ISA_VERSION
	.align		4
        /*0044*/ 	.byte	0x03, 0x5f
        /*0046*/ 	.short	0x0101


	//----- nvinfo : EIATTR_VRC_CTA_INIT_COUNT
	.align		4
        /*0048*/ 	.byte	0x02, 0x4a
	.zero		1
	.zero		1


	//----- nvinfo : EIATTR_EXIT_INSTR_OFFSETS
	.align		4
        /*004c*/ 	.byte	0x04, 0x1c
        /*004e*/ 	.short	(.L_22 - .L_21)


	//   ....[0]....
.L_21:
        /*0050*/ 	.word	0x00000eb0


	//----- nvinfo : EIATTR_CRS_STACK_SIZE
	.align		4
.L_22:
        /*0054*/ 	.byte	0x04, 0x1e
        /*0056*/ 	.short	(.L_24 - .L_23)
.L_23:
        /*0058*/ 	.word	0x00000000


	//----- nvinfo : EIATTR_CBANK_PARAM_SIZE
	.align		4
.L_24:
        /*005c*/ 	.byte	0x03, 0x19
        /*005e*/ 	.short	0x0011


	//----- nvinfo : EIATTR_PARAM_CBANK
	.align		4
        /*0060*/ 	.byte	0x04, 0x0a
        /*0062*/ 	.short	(.L_26 - .L_25)
	.align		4
.L_25:
        /*0064*/ 	.word	index@(.nv.constant0._Z9drawMovesPPiPA1001_A1001_ib)
        /*0068*/ 	.short	0x0380
        /*006a*/ 	.short	0x0011


	//----- nvinfo : EIATTR_SW_WAR
	.align		4
.L_26:
        /*006c*/ 	.byte	0x04, 0x36
        /*006e*/ 	.short	(.L_28 - .L_27)
.L_27:
        /*0070*/ 	.word	0x00000008
.L_28:


//--------------------- .nv.info._Z9sumMatrixPA1001_A1001_ii --------------------------
	.section	.nv.info._Z9sumMatrixPA1001_A1001_ii,"",@"SHT_CUDA_INFO"
	.sectionflags	@""
	.align	4


	//----- nvinfo : EIATTR_CUDA_API_VERSION
	.align		4
        /*0000*/ 	.byte	0x04, 0x37
        /*0002*/ 	.short	(.L_30 - .L_29)
.L_29:
        /*0004*/ 	.word	0x00000082


	//----- nvinfo : EIATTR_KPARAM_INFO
	.align		4
.L_30:
        /*0008*/ 	.byte	0x04, 0x17
        /*000a*/ 	.short	(.L_32 - .L_31)
.L_31:
        /*000c*/ 	.word	0x00000000
        /*0010*/ 	.short	0x0001
        /*0012*/ 	.short	0x0008
        /*0014*/ 	.byte	0x00, 0xf0, 0x11, 0x00


	//----- nvinfo : EIATTR_KPARAM_INFO
	.align		4
.L_32:
        /*0018*/ 	.byte	0x04, 0x17
        /*001a*/ 	.short	(.L_34 - .L_33)
.L_33:
        /*001c*/ 	.word	0x00000000
        /*0020*/ 	.short	0x0000
        /*0022*/ 	.short	0x0000
        /*0024*/ 	.byte	0x00, 0xf5, 0x21, 0x00


	//----- nvinfo : EIATTR_SPARSE_MMA_MASK
	.align		4
.L_34:
        /*0028*/ 	.byte	0x03, 0x50
        /*002a*/ 	.short	0x0000


	//----- nvinfo : EIATTR_MAXREG_COUNT
	.align		4
        /*002c*/ 	.byte	0x03, 0x1b
        /*002e*/ 	.short	0x00ff


	//----- nvinfo : EIATTR_EXTERNS
	.align		4
        /*0030*/ 	.byte	0x04, 0x0f
        /*0032*/ 	.short	(.L_36 - .L_35)


	//   ....[0]....
	.align		4
.L_35:
        /*0034*/ 	.word	index@(vprintf)


	//----- nvinfo : EIATTR_MERCURY_ISA_VERSION
	.align		4
.L_36:
        /*0038*/ 	.byte	0x03, 0x5f
        /*003a*/ 	.short	0x0101


	//----- nvinfo : EIATTR_VRC_CTA_INIT_COUNT
	.align		4
        /*003c*/ 	.byte	0x02, 0x4a
	.zero		1
	.zero		1


	//----- nvinfo : EIATTR_SYSCALL_OFFSETS
	.align		4
        /*0040*/ 	.byte	0x04, 0x46
        /*0042*/ 	.short	(.L_38 - .L_37)


	//   ....[0]....
.L_37:
        /*0044*/ 	.word	0x00001ff0


	//----- nvinfo : EIATTR_EXIT_INSTR_OFFSETS
	.align		4
.L_38:
        /*0048*/ 	.byte	0x04, 0x1c
        /*004a*/ 	.short	(.L_40 - .L_39)


	//   ....[0]....
.L_39:
        /*004c*/ 	.word	0x00002000


	//----- nvinfo : EIATTR_CBANK_PARAM_SIZE
	.align		4
.L_40:
        /*0050*/ 	.byte	0x03, 0x19
        /*0052*/ 	.short	0x000c


	//----- nvinfo : EIATTR_PARAM_CBANK
	.align		4
        /*0054*/ 	.byte	0x04, 0x0a
        /*0056*/ 	.short	(.L_42 - .L_41)
	.align		4
.L_41:
        /*0058*/ 	.word	index@(.nv.constant0._Z9sumMatrixPA1001_A1001_ii)
        /*005c*/ 	.short	0x0380
        /*005e*/ 	.short	0x000c


	//----- nvinfo : EIATTR_SW_WAR
	.align		4
.L_42:
        /*0060*/ 	.byte	0x04, 0x36
        /*0062*/ 	.short	(.L_44 - .L_43)
.L_43:
        /*0064*/ 	.word	0x00000008
.L_44:


//--------------------- .nv.callgraph             --------------------------
	.section	.nv.callgraph,"",@"SHT_CUDA_CALLGRAPH"
	.align	4
	.sectionentsize	8
	.align		4
        /*0000*/ 	.word	0x00000000
	.align		4
        /*0004*/ 	.word	0xffffffff
	.align		4
        /*0008*/ 	.word	index@(_Z9sumMatrixPA1001_A1001_ii)
	.align		4
        /*000c*/ 	.word	index@(vprintf)
	.align		4
        /*0010*/ 	.word	0x00000000
	.align		4
        /*0014*/ 	.word	0xfffffffe
	.align		4
        /*0018*/ 	.word	0x00000000
	.align		4
        /*001c*/ 	.word	0xfffffffd
	.align		4
        /*0020*/ 	.word	0x00000000
	.align		4
        /*0024*/ 	.word	0xfffffffc


//--------------------- .nv.constant4             --------------------------
	.section	.nv.constant4,"a",@progbits
	.align	8
	.align		8
.nv.constant4:
        /*0000*/ 	.dword	$str
	.align		8
        /*0008*/ 	.dword	vprintf


//--------------------- .text._Z9drawMovesPPiPA1001_A1001_ib --------------------------
	.section	.text._Z9drawMovesPPiPA1001_A1001_ib,"ax",@progbits
	.align	128
        .global         _Z9drawMovesPPiPA1001_A1001_ib
        .type           _Z9drawMovesPPiPA1001_A1001_ib,@function
        .size           _Z9drawMovesPPiPA1001_A1001_ib,(.L_x_27 - _Z9drawMovesPPiPA1001_A1001_ib)
        .other          _Z9drawMovesPPiPA1001_A1001_ib,@"STO_CUDA_ENTRY STV_DEFAULT"
_Z9drawMovesPPiPA1001_A1001_ib:
.text._Z9drawMovesPPiPA1001_A1001_ib:
[----:B------:R-:W-:Y:S01]  /*0000*/  LDC R1, c[0x0][0x37c] ;  /* 0x0000df00ff017b82 */ /* 0x000fe20000000800 */
[----:B------:R-:W0:Y:S07]  /*0010*/  S2R R3, SR_TID.X ;  /* 0x0000000000037919 */ /* 0x000e2e0000002100 */
[----:B------:R-:W1:Y:S01]  /*0020*/  LDC.64 R12, c[0x0][0x388] ;  /* 0x0000e200ff0c7b82 */ /* 0x000e620000000a00 */
[----:B------:R-:W-:Y:S01]  /*0030*/  BSSY.RECONVERGENT B1, `(.L_x_0) ;  /* 0x00000e6000017945 */ /* 0x000fe20003800200 */
[----:B------:R-:W2:Y:S01]  /*0040*/  LDCU.64 UR6, c[0x0][0x358] ;  /* 0x00006b00ff0677ac */ /* 0x000ea20008000a00 */
[----:B0-----:R-:W-:-:S02]  /*0050*/  IMAD R0, R3, 0xa, RZ ;  /* 0x0000000a03007824 */ /* 0x001fc400078e02ff */
[----:B-1----:R-:W-:-:S04]  /*0060*/  IMAD.WIDE.U32 R12, R3, 0x3d2844, R12 ;  /* 0x003d2844030c7825 */ /* 0x002fc800078e000c */
[----:B--2---:R-:W-:-:S07]  /*0070*/  VIADD R2, R0, 0x9 ;  /* 0x0000000900027836 */ /* 0x004fce0000000000 */
.L_x_17:
[----:B0123--:R-:W0:Y:S01]  /*0080*/  LDC.64 R6, c[0x0][0x380] ;  /* 0x0000e000ff067b82 */ /* 0x00fe220000000a00 */
[----:B------:R-:W1:Y:S01]  /*0090*/  LDCU.U8 UR4, c[0x0][0x390] ;  /* 0x00007200ff0477ac */ /* 0x000e620008000000 */
[----:B0-----:R-:W-:-:S06]  /*00a0*/  IMAD.WIDE.U32 R6, R0, 0x8, R6 ;  /* 0x0000000800067825 */ /* 0x001fcc00078e0006 */
[----:B------:R-:W2:Y:S04]  /*00b0*/  LDG.E.64 R6, desc[UR6][R6.64] ;  /* 0x0000000606067981 */ /* 0x000ea8000c1e1b00 */
[----:B--2-4-:R-:W2:Y:S04]  /*00c0*/  LDG.E R8, desc[UR6][R6.64+0x8] ;  /* 0x0000080606087981 */ /* 0x014ea8000c1e1900 */
[----:B------:R-:W2:Y:S04]  /*00d0*/  LDG.E R3, desc[UR6][R6.64] ;  /* 0x0000000606037981 */ /* 0x000ea8000c1e1900 */
[----:B------:R-:W3:Y:S04]  /*00e0*/  LDG.E R5, desc[UR6][R6.64+0xc] ;  /* 0x00000c0606057981 */ /* 0x000ee8000c1e1900 */
[----:B------:R-:W3:Y:S01]  /*00f0*/  LDG.E R4, desc[UR6][R6.64+0x4] ;  /* 0x0000040606047981 */ /* 0x000ee2000c1e1900 */
[----:B-1----:R-:W-:Y:S01]  /*0100*/  UPRMT UR4, UR4, 0x8880, URZ ;  /* 0x0000888004047896 */ /* 0x002fe200080000ff */
[----:B------:R-:W-:Y:S01]  /*0110*/  BSSY.RECONVERGENT B0, `(.L_x_1) ;  /* 0x00000d6000007945 */ /* 0x000fe20003800200 */
[C---:B------:R-:W-:Y:S01]  /*0120*/  ISETP.NE.AND P1, PT, R0.reuse, R2, PT ;  /* 0x000000020000720c */ /* 0x040fe20003f25270 */
[----:B------:R-:W-:-:S02]  /*0130*/  VIADD R0, R0, 0x1 ;  /* 0x0000000100007836 */ /* 0x000fc40000000000 */
[----:B--2---:R-:W-:-:S05]  /*0140*/  IMAD.IADD R10, R8, 0x1, -R3 ;  /* 0x00000001080a7824 */ /* 0x004fca00078e0a03 */
[----:B------:R-:W-:Y:S02]  /*0150*/  ISETP.NE.AND P0, PT, R10, RZ, PT ;  /* 0x000000ff0a00720c */ /* 0x000fe40003f05270 */
[----:B---3--:R-:W-:Y:S02]  /*0160*/  IADD3 R9, PT, PT, R5, -R4, RZ ;  /* 0x8000000405097210 */ /* 0x008fe40007ffe0ff */
[----:B------:R-:W-:Y:S02]  /*0170*/  ISETP.NE.AND P0, PT, RZ, UR4, P0 ;  /* 0x00000004ff007c0c */ /* 0x000fe40008705270 */
[----:B------:R-:W-:-:S13]  /*0180*/  ISETP.NE.AND P2, PT, R9, RZ, PT ;  /* 0x000000ff0900720c */ /* 0x000fda0003f45270 */
[----:B------:R-:W-:Y:S05]  /*0190*/  @P0 BRA P2, `(.L_x_2) ;  /* 0x0000000c00340947 */ /* 0x000fea0001000000 */
[----:B------:R-:W-:Y:S02]  /*01a0*/  ISETP.NE.AND P0, PT, R9, RZ, PT ;  /* 0x000000ff0900720c */ /* 0x000fe40003f05270 */
[----:B------:R-:W-:-:S13]  /*01b0*/  ISETP.NE.AND P2, PT, R10, RZ, PT ;  /* 0x000000ff0a00720c */ /* 0x000fda0003f45270 */
[----:B------:R-:W-:Y:S05]  /*01c0*/  @P0 BRA P2, `(.L_x_3) ;  /* 0x0000000400cc0947 */ /* 0x000fea0001000000 */
[CC--:B------:R-:W-:Y:S01]  /*01d0*/  VIMNMX R11, PT, PT, R8.reuse, R3.reuse, !PT ;  /* 0x00000003080b7248 */ /* 0x0c0fe20007fe0100 */
[----:B------:R-:W-:Y:S01]  /*01e0*/  BSSY.RECONVERGENT B2, `(.L_x_4) ;  /* 0x0000031000027945 */ /* 0x000fe20003800200 */
[----:B------:R-:W-:Y:S02]  /*01f0*/  VIMNMX R10, PT, PT, R8, R3, PT ;  /* 0x00000003080a7248 */ /* 0x000fe40003fe0100 */
[CC--:B------:R-:W-:Y:S02]  /*0200*/  VIMNMX R3, PT, PT, R5.reuse, R4.reuse, !PT ;  /* 0x0000000405037248 */ /* 0x0c0fe40007fe0100 */
[----:B------:R-:W-:Y:S02]  /*0210*/  ISETP.GE.AND P0, PT, R10, R11, PT ;  /* 0x0000000b0a00720c */ /* 0x000fe40003f06270 */
[----:B------:R-:W-:-:S11]  /*0220*/  VIMNMX R8, PT, PT, R5, R4, PT ;  /* 0x0000000405087248 */ /* 0x000fd60003fe0100 */
[----:B------:R-:W-:Y:S05]  /*0230*/  @P0 BRA `(.L_x_5) ;  /* 0x0000000000ac0947 */ /* 0x000fea0003800000 */
[----:B------:R-:W-:Y:S01]  /*0240*/  IMAD.IADD R4, R11, 0x1, -R10 ;  /* 0x000000010b047824 */ /* 0x000fe200078e0a0a */
[----:B------:R-:W-:Y:S01]  /*0250*/  BSSY.RECONVERGENT B3, `(.L_x_6) ;  /* 0x0000016000037945 */ /* 0x000fe20003800200 */
[----:B------:R-:W-:-:S03]  /*0260*/  MOV R9, R10 ;  /* 0x0000000a00097202 */ /* 0x000fc60000000f00 */
[----:B------:R-:W-:Y:S01]  /*0270*/  LOP3.LUT P0, R14, R4, 0x3, RZ, 0xc0, !PT ;  /* 0x00000003040e7812 */ /* 0x000fe2000780c0ff */
[----:B------:R-:W-:-:S12]  /*0280*/  IMAD.WIDE R4, R3, 0xfa4, R12 ;  /* 0x00000fa403047825 */ /* 0x000fd800078e020c */
[----:B------:R-:W-:Y:S05]  /*0290*/  @!P0 BRA `(.L_x_7) ;  /* 0x0000000000448947 */ /* 0x000fea0003800000 */
[----:B------:R-:W-:-:S05]  /*02a0*/  IMAD.WIDE R6, R10, 0x4, R4 ;  /* 0x000000040a067825 */ /* 0x000fca00078e0204 */
[----:B------:R-:W2:Y:S01]  /*02b0*/  LDG.E R9, desc[UR6][R6.64] ;  /* 0x0000000606097981 */ /* 0x000ea2000c1e1900 */
[----:B------:R-:W-:Y:S01]  /*02c0*/  ISETP.NE.AND P0, PT, R14, 0x1, PT ;  /* 0x000000010e00780c */ /* 0x000fe20003f05270 */
[----:B--2---:R-:W-:Y:S02]  /*02d0*/  VIADD R15, R9, 0x1 ;  /* 0x00000001090f7836 */ /* 0x004fe40000000000 */
[----:B------:R-:W-:-:S03]  /*02e0*/  VIADD R9, R10, 0x1 ;  /* 0x000000010a097836 */ /* 0x000fc60000000000 */
[----:B------:R0:W-:Y:S07]  /*02f0*/  STG.E desc[UR6][R6.64], R15 ;  /* 0x0000000f06007986 */ /* 0x0001ee000c101906 */
[----:B------:R-:W-:Y:S05]  /*0300*/  @!P0 BRA `(.L_x_7) ;  /* 0x0000000000288947 */ /* 0x000fea0003800000 */
[----:B------:R-:W0:Y:S01]  /*0310*/  LDG.E R9, desc[UR6][R6.64+0x4] ;  /* 0x0000040606097981 */ /* 0x000e22000c1e1900 */
[----:B------:R-:W-:Y:S02]  /*0320*/  ISETP.NE.AND P0, PT, R14, 0x2, PT ;  /* 0x000000020e00780c */ /* 0x000fe40003f05270 */
[----:B0-----:R-:W-:Y:S01]  /*0330*/  IADD3 R15, PT, PT, R9, 0x1, RZ ;  /* 0x00000001090f7810 */ /* 0x001fe20007ffe0ff */
[----:B------:R-:W-:-:S04]  /*0340*/  VIADD R9, R10, 0x2 ;  /* 0x000000020a097836 */ /* 0x000fc80000000000 */
[----:B------:R1:W-:Y:S06]  /*0350*/  STG.E desc[UR6][R6.64+0x4], R15 ;  /* 0x0000040f06007986 */ /* 0x0003ec000c101906 */
[----:B------:R-:W-:Y:S05]  /*0360*/  @!P0 BRA `(.L_x_7) ;  /* 0x0000000000108947 */ /* 0x000fea0003800000 */
[----:B------:R-:W1:Y:S02]  /*0370*/  LDG.E R9, desc[UR6][R6.64+0x8] ;  /* 0x0000080606097981 */ /* 0x000e64000c1e1900 */
[----:B-1----:R-:W-:Y:S01]  /*0380*/  VIADD R15, R9, 0x1 ;  /* 0x00000001090f7836 */ /* 0x002fe20000000000 */
[----:B------:R-:W-:-:S04]  /*0390*/  IADD3 R9, PT, PT, R10, 0x3, RZ ;  /* 0x000000030a097810 */ /* 0x000fc80007ffe0ff */
[----:B------:R2:W-:Y:S03]  /*03a0*/  STG.E desc[UR6][R6.64+0x8], R15 ;  /* 0x0000080f06007986 */ /* 0x0005e6000c101906 */
.L_x_7:
[----:B------:R-:W-:Y:S05]  /*03b0*/  BSYNC.RECONVERGENT B3 ;  /* 0x0000000000037941 */ /* 0x000fea0003800200 */
.L_x_6:
[----:B012---:R-:W-:-:S05]  /*03c0*/  IMAD.IADD R6, R10, 0x1, -R11 ;  /* 0x000000010a067824 */ /* 0x007fca00078e0a0b */
[----:B------:R-:W-:-:S13]  /*03d0*/  ISETP.GT.U32.AND P0, PT, R6, -0x4, PT ;  /* 0xfffffffc0600780c */ /* 0x000fda0003f04070 */
[----:B------:R-:W-:Y:S05]  /*03e0*/  @P0 BRA `(.L_x_5) ;  /* 0x0000000000400947 */ /* 0x000fea0003800000 */
.L_x_8:
[----:B0-----:R-:W-:-:S05]  /*03f0*/  IMAD.WIDE R6, R9, 0x4, R4 ;  /* 0x0000000409067825 */ /* 0x001fca00078e0204 */
[----:B------:R-:W2:Y:S04]  /*0400*/  LDG.E R10, desc[UR6][R6.64] ;  /* 0x00000006060a7981 */ /* 0x000ea8000c1e1900 */
[----:B------:R-:W3:Y:S04]  /*0410*/  LDG.E R14, desc[UR6][R6.64+0x4] ;  /* 0x00000406060e7981 */ /* 0x000ee8000c1e1900 */
[----:B------:R-:W4:Y:S04]  /*0420*/  LDG.E R16, desc[UR6][R6.64+0x8] ;  /* 0x0000080606107981 */ /* 0x000f28000c1e1900 */
[----:B------:R-:W5:Y:S01]  /*0430*/  LDG.E R18, desc[UR6][R6.64+0xc] ;  /* 0x00000c0606127981 */ /* 0x000f62000c1e1900 */
[----:B------:R-:W-:-:S04]  /*0440*/  IADD3 R9, PT, PT, R9, 0x4, RZ ;  /* 0x0000000409097810 */ /* 0x000fc80007ffe0ff */
[----:B------:R-:W-:Y:S01]  /*0450*/  ISETP.NE.AND P0, PT, R9, R11, PT ;  /* 0x0000000b0900720c */ /* 0x000fe20003f05270 */
[----:B--2---:R-:W-:Y:S01]  /*0460*/  VIADD R15, R10, 0x1 ;  /* 0x000000010a0f7836 */ /* 0x004fe20000000000 */
[----:B---3--:R-:W-:-:S04]  /*0470*/  IADD3 R17, PT, PT, R14, 0x1, RZ ;  /* 0x000000010e117810 */ /* 0x008fc80007ffe0ff */
[----:B------:R0:W-:Y:S01]  /*0480*/  STG.E desc[UR6][R6.64], R15 ;  /* 0x0000000f06007986 */ /* 0x0001e2000c101906 */
[----:B----4-:R-:W-:-:S03]  /*0490*/  VIADD R19, R16, 0x1 ;  /* 0x0000000110137836 */ /* 0x010fc60000000000 */
[----:B------:R0:W-:Y:S01]  /*04a0*/  STG.E desc[UR6][R6.64+0x4], R17 ;  /* 0x0000041106007986 */ /* 0x0001e2000c101906 */
[----:B-----5:R-:W-:-:S03]  /*04b0*/  VIADD R21, R18, 0x1 ;  /* 0x0000000112157836 */ /* 0x020fc60000000000 */
[----:B------:R0:W-:Y:S04]  /*04c0*/  STG.E desc[UR6][R6.64+0x8], R19 ;  /* 0x0000081306007986 */ /* 0x0001e8000c101906 */
[----:B------:R0:W-:Y:S01]  /*04d0*/  STG.E desc[UR6][R6.64+0xc], R21 ;  /* 0x00000c1506007986 */ /* 0x0001e2000c101906 */
[----:B------:R-:W-:Y:S05]  /*04e0*/  @P0 BRA `(.L_x_8) ;  /* 0xfffffffc00c00947 */ /* 0x000fea000383ffff */
.L_x_5:
[----:B------:R-:W-:Y:S05]  /*04f0*/  BSYNC.RECONVERGENT B2 ;  /* 0x0000000000027941 */ /* 0x000fea0003800200 */
.L_x_4:
[----:B------:R-:W-:Y:S01]  /*0500*/  VIADD R9, R3, 0x1 ;  /* 0x0000000103097836 */ /* 0x000fe20000000000 */
[----:B------:R-:W-:Y:S03]  /*0510*/  BSSY.RECONVERGENT B2, `(.L_x_9) ;  /* 0x0000017000027945 */ /* 0x000fe60003800200 */
[----:B------:R-:W-:-:S05]  /*0520*/  IMAD.IADD R4, R9, 0x1, -R8 ;  /* 0x0000000109047824 */ /* 0x000fca00078e0a08 */
[----:B------:R-:W-:Y:S01]  /*0530*/  LOP3.LUT P0, R14, R4, 0x3, RZ, 0xc0, !PT ;  /* 0x00000003040e7812 */ /* 0x000fe2000780c0ff */
[----:B------:R-:W-:Y:S01]  /*0540*/  IMAD.WIDE R4, R11, 0x4, R12 ;  /* 0x000000040b047825 */ /* 0x000fe200078e020c */
[----:B------:R-:W-:-:S11]  /*0550*/  MOV R11, R8 ;  /* 0x00000008000b7202 */ /* 0x000fd60000000f00 */
[----:B------:R-:W-:Y:S05]  /*0560*/  @!P0 BRA `(.L_x_10) ;  /* 0x0000000000448947 */ /* 0x000fea0003800000 */
[----:B0-----:R-:W-:-:S05]  /*0570*/  IMAD.WIDE R6, R8, 0xfa4, R4 ;  /* 0x00000fa408067825 */ /* 0x001fca00078e0204 */
[----:B------:R-:W2:Y:S01]  /*0580*/  LDG.E R10, desc[UR6][R6.64] ;  /* 0x00000006060a7981 */ /* 0x000ea2000c1e1900 */
[----:B------:R-:W-:Y:S01]  /*0590*/  ISETP.NE.AND P0, PT, R14, 0x1, PT ;  /* 0x000000010e00780c */ /* 0x000fe20003f05270 */
[----:B------:R-:W-:Y:S02]  /*05a0*/  VIADD R11, R8, 0x1 ;  /* 0x00000001080b7836 */ /* 0x000fe40000000000 */
[----:B--2---:R-:W-:-:S05]  /*05b0*/  VIADD R15, R10, 0x1 ;  /* 0x000000010a0f7836 */ /* 0x004fca0000000000 */
[----:B------:R1:W-:Y:S05]  /*05c0*/  STG.E desc[UR6][R6.64], R15 ;  /* 0x0000000f06007986 */ /* 0x0003ea000c101906 */
[----:B------:R-:W-:Y:S05]  /*05d0*/  @!P0 BRA `(.L_x_10) ;  /* 0x0000000000288947 */ /* 0x000fea0003800000 */
[----:B------:R-:W1:Y:S01]  /*05e0*/  LDG.E R10, desc[UR6][R6.64+0xfa4] ;  /* 0x000fa406060a7981 */ /* 0x000e62000c1e1900 */
[----:B------:R-:W-:Y:S01]  /*05f0*/  ISETP.NE.AND P0, PT, R14, 0x2, PT ;  /* 0x000000020e00780c */ /* 0x000fe20003f05270 */
[----:B------:R-:W-:Y:S01]  /*0600*/  VIADD R11, R8, 0x2 ;  /* 0x00000002080b7836 */ /* 0x000fe20000000000 */
[----:B-1----:R-:W-:-:S05]  /*0610*/  IADD3 R15, PT, PT, R10, 0x1, RZ ;  /* 0x000000010a0f7810 */ /* 0x002fca0007ffe0ff */
[----:B------:R2:W-:Y:S06]  /*0620*/  STG.E desc[UR6][R6.64+0xfa4], R15 ;  /* 0x000fa40f06007986 */ /* 0x0005ec000c101906 */
[----:B------:R-:W-:Y:S05]  /*0630*/  @!P0 BRA `(.L_x_10) ;  /* 0x0000000000108947 */ /* 0x000fea0003800000 */
[----:B------:R-:W2:Y:S01]  /*0640*/  LDG.E R10, desc[UR6][R6.64+0x1f48] ;  /* 0x001f4806060a7981 */ /* 0x000ea2000c1e1900 */
[----:B------:R-:W-:Y:S01]  /*0650*/  IADD3 R11, PT, PT, R8, 0x3, RZ ;  /* 0x00000003080b7810 */ /* 0x000fe20007ffe0ff */
[----:B--2---:R-:W-:-:S05]  /*0660*/  VIADD R15, R10, 0x1 ;  /* 0x000000010a0f7836 */ /* 0x004fca0000000000 */
[----:B------:R3:W-:Y:S02]  /*0670*/  STG.E desc[UR6][R6.64+0x1f48], R15 ;  /* 0x001f480f06007986 */ /* 0x0007e4000c101906 */
.L_x_10:
[----:B------:R-:W-:Y:S05]  /*0680*/  BSYNC.RECONVERGENT B2 ;  /* 0x0000000000027941 */ /* 0x000fea0003800200 */
.L_x_9:
[----:B------:R-:W-:Y:S01]  /*0690*/  IMAD.IADD R3, R3, 0x1, -R8 ;  /* 0x0000000103037824 */ /* 0x000fe200078e0a08 */
[----:B------:R-:W-:Y:S04]  /*06a0*/  BSSY.RECONVERGENT B2, `(.L_x_11) ;  /* 0x0000024000027945 */ /* 0x000fe80003800200 */
[----:B------:R-:W-:-:S13]  /*06b0*/  ISETP.GE.U32.AND P0, PT, R3, 0x3, PT ;  /* 0x000000030300780c */ /* 0x000fda0003f06070 */
[----:B------:R-:W-:Y:S05]  /*06c0*/  @!P0 BRA `(.L_x_12) ;  /* 0x0000000000848947 */ /* 0x000fea0003800000 */
[----:B0123--:R-:W-:-:S05]  /*06d0*/  IMAD.WIDE R6, R11, 0xfa4, R4 ;  /* 0x00000fa40b067825 */ /* 0x00ffca00078e0204 */
[----:B------:R-:W2:Y:S04]  /*06e0*/  LDG.E R3, desc[UR6][R6.64] ;  /* 0x0000000606037981 */ /* 0x000ea8000c1e1900 */
[----:B------:R-:W3:Y:S04]  /*06f0*/  LDG.E R8, desc[UR6][R6.64+0xfa4] ;  /* 0x000fa40606087981 */ /* 0x000ee8000c1e1900 */
[----:B------:R-:W4:Y:S04]  /*0700*/  LDG.E R10, desc[UR6][R6.64+0x1f48] ;  /* 0x001f4806060a7981 */ /* 0x000f28000c1e1900 */
[----:B------:R-:W5:Y:S01]  /*0710*/  LDG.E R14, desc[UR6][R6.64+0x2eec] ;  /* 0x002eec06060e7981 */ /* 0x000f62000c1e1900 */
[----:B--2---:R-:W-:Y:S01]  /*0720*/  VIADD R3, R3, 0x1 ;  /* 0x0000000103037836 */ /* 0x004fe20000000000 */
[----:B---3--:R-:W-:-:S04]  /*0730*/  IADD3 R15, PT, PT, R8, 0x1, RZ ;  /* 0x00000001080f7810 */ /* 0x008fc80007ffe0ff */
[----:B------:R0:W-:Y:S01]  /*0740*/  STG.E desc[UR6][R6.64], R3 ;  /* 0x0000000306007986 */ /* 0x0001e2000c101906 */
[----:B------:R-:W-:Y:S01]  /*0750*/  IADD3 R8, PT, PT, R11, 0x4, RZ ;  /* 0x000000040b087810 */ /* 0x000fe20007ffe0ff */
[----:B----4-:R-:W-:Y:S02]  /*0760*/  VIADD R17, R10, 0x1 ;  /* 0x000000010a117836 */ /* 0x010fe40000000000 */
[----:B------:R0:W-:Y:S01]  /*0770*/  STG.E desc[UR6][R6.64+0xfa4], R15 ;  /* 0x000fa40f06007986 */ /* 0x0001e2000c101906 */
[----:B------:R-:W-:Y:S01]  /*0780*/  ISETP.NE.AND P0, PT, R8, R9, PT ;  /* 0x000000090800720c */ /* 0x000fe20003f05270 */
[----:B-----5:R-:W-:Y:S02]  /*0790*/  VIADD R19, R14, 0x1 ;  /* 0x000000010e137836 */ /* 0x020fe40000000000 */
[----:B------:R0:W-:Y:S04]  /*07a0*/  STG.E desc[UR6][R6.64+0x1f48], R17 ;  /* 0x001f481106007986 */ /* 0x0001e8000c101906 */
[----:B------:R0:W-:Y:S06]  /*07b0*/  STG.E desc[UR6][R6.64+0x2eec], R19 ;  /* 0x002eec1306007986 */ /* 0x0001ec000c101906 */
[----:B------:R-:W-:Y:S05]  /*07c0*/  @!P0 BRA `(.L_x_12) ;  /* 0x0000000000448947 */ /* 0x000fea0003800000 */
[----:B------:R-:W-:-:S07]  /*07d0*/  IMAD.MOV.U32 R16, RZ, RZ, R8 ;  /* 0x000000ffff107224 */ /* 0x000fce00078e0008 */
.L_x_13:
        /* <DEDUP_REMOVED lines=16> */
.L_x_12:
[----:B------:R-:W-:Y:S05]  /*08e0*/  BSYNC.RECONVERGENT B2 ;  /* 0x0000000000027941 */ /* 0x000fea0003800200 */
.L_x_11:
[----:B------:R-:W-:Y:S05]  /*08f0*/  BRA `(.L_x_2) ;  /* 0x00000004005c7947 */ /* 0x000fea0003800000 */
.L_x_3:
[----:B------:R-:W-:Y:S01]  /*0900*/  IMAD.MOV.U32 R7, RZ, RZ, 0x1 ;  /* 0x00000001ff077424 */ /* 0x000fe200078e00ff */
[----:B------:R-:W-:-:S04]  /*0910*/  ISETP.GE.AND P0, PT, R10, 0x1, PT ;  /* 0x000000010a00780c */ /* 0x000fc80003f06270 */
[----:B------:R-:W-:-:S05]  /*0920*/  SEL R5, R7, 0xffffffff, P0 ;  /* 0xffffffff07057807 */ /* 0x000fca0000000000 */
[----:B------:R-:W-:-:S05]  /*0930*/  IMAD R10, R10, R5, RZ ;  /* 0x000000050a0a7224 */ /* 0x000fca00078e02ff */
[----:B------:R-:W-:-:S13]  /*0940*/  ISETP.GE.AND P2, PT, R10, RZ, PT ;  /* 0x000000ff0a00720c */ /* 0x000fda0003f46270 */
[----:B------:R-:W-:Y:S05]  /*0950*/  @!P2 BRA `(.L_x_2) ;  /* 0x000000040044a947 */ /* 0x000fea0003800000 */
[C---:B------:R-:W-:Y:S01]  /*0960*/  ISETP.GE.U32.AND P4, PT, R10.reuse, 0x3, PT ;  /* 0x000000030a00780c */ /* 0x040fe20003f86070 */
[----:B------:R-:W-:Y:S01]  /*0970*/  VIADD R6, R10, 0x1 ;  /* 0x000000010a067836 */ /* 0x000fe20000000000 */
[----:B------:R-:W-:Y:S01]  /*0980*/  ISETP.GE.AND P3, PT, R9, 0x1, PT ;  /* 0x000000010900780c */ /* 0x000fe20003f66270 */
[----:B------:R-:W-:Y:S01]  /*0990*/  BSSY.RECONVERGENT B2, `(.L_x_14) ;  /* 0x0000031000027945 */ /* 0x000fe20003800200 */
[----:B------:R-:W-:Y:S02]  /*09a0*/  HFMA2 R11, -RZ, RZ, 0, 0 ;  /* 0x00000000ff0b7431 */ /* 0x000fe400000001ff */
[----:B------:R-:W-:Y:S01]  /*09b0*/  IMAD.MOV.U32 R8, RZ, RZ, RZ ;  /* 0x000000ffff087224 */ /* 0x000fe200078e00ff */
[----:B------:R-:W-:Y:S02]  /*09c0*/  LOP3.LUT R22, R6, 0x3, RZ, 0xc0, !PT ;  /* 0x0000000306167812 */ /* 0x000fe400078ec0ff */
[----:B------:R-:W-:Y:S02]  /*09d0*/  SEL R7, R7, 0xffffffff, P3 ;  /* 0xffffffff07077807 */ /* 0x000fe40001800000 */
[----:B------:R-:W-:-:S02]  /*09e0*/  ISETP.NE.AND P2, PT, R22, RZ, PT ;  /* 0x000000ff1600720c */ /* 0x000fc40003f45270 */
[----:B------:R-:W-:Y:S11]  /*09f0*/  @!P4 BRA `(.L_x_15) ;  /* 0x0000000000a8c947 */ /* 0x000ff60003800000 */
[----:B------:R-:W-:Y:S01]  /*0a00*/  IMAD R9, R7, 0xfa4, RZ ;  /* 0x00000fa407097824 */ /* 0x000fe200078e02ff */
[----:B------:R-:W-:Y:S01]  /*0a10*/  LOP3.LUT R10, R6, 0xfffffffc, RZ, 0xc0, !PT ;  /* 0xfffffffc060a7812 */ /* 0x000fe200078ec0ff */
[----:B------:R-:W-:-:S03]  /*0a20*/  IMAD.MOV.U32 R11, RZ, RZ, RZ ;  /* 0x000000ffff0b7224 */ /* 0x000fc600078e00ff */
[----:B------:R-:W-:Y:S02]  /*0a30*/  IADD3 R10, PT, PT, -R10, RZ, RZ ;  /* 0x000000ff0a0a7210 */ /* 0x000fe40007ffe1ff */
[----:B------:R-:W-:-:S07]  /*0a40*/  SHF.R.S32.HI R6, RZ, 0x1f, R9 ;  /* 0x0000001fff067819 */ /* 0x000fce0000011409 */
.L_x_16:
[----:B------:R-:W-:Y:S02]  /*0a50*/  IMAD.IADD R15, R4, 0x1, R11 ;  /* 0x00000001040f7824 */ /* 0x000fe400078e020b */
[----:B0-----:R-:W-:Y:S02]  /*0a60*/  IMAD.IADD R20, R3, 0x1, R8 ;  /* 0x0000000103147824 */ /* 0x001fe400078e0208 */
[----:B------:R-:W-:-:S04]  /*0a70*/  IMAD.WIDE R14, R15, 0xfa4, R12 ;  /* 0x00000fa40f0e7825 */ /* 0x000fc800078e020c */
[----:B------:R-:W-:-:S05]  /*0a80*/  IMAD.WIDE R16, R20, 0x4, R14 ;  /* 0x0000000414107825 */ /* 0x000fca00078e020e */
[----:B------:R-:W2:Y:S01]  /*0a90*/  LDG.E R21, desc[UR6][R16.64] ;  /* 0x0000000610157981 */ /* 0x000ea2000c1e1900 */
[----:B------:R-:W-:Y:S01]  /*0aa0*/  IADD3 R18, P4, PT, R14, R9, RZ ;  /* 0x000000090e127210 */ /* 0x000fe20007f9e0ff */
[----:B------:R-:W-:-:S03]  /*0ab0*/  IMAD.IADD R20, R5, 0x1, R20 ;  /* 0x0000000105147824 */ /* 0x000fc600078e0214 */
[----:B------:R-:W-:-:S03]  /*0ac0*/  IADD3.X R19, PT, PT, R15, R6, RZ, P4, !PT ;  /* 0x000000060f137210 */ /* 0x000fc600027fe4ff */
[----:B------:R-:W-:-:S04]  /*0ad0*/  IMAD.WIDE R14, R20, 0x4, R18 ;  /* 0x00000004140e7825 */ /* 0x000fc800078e0212 */
[----:B--2---:R-:W-:-:S05]  /*0ae0*/  VIADD R23, R21, 0x1 ;  /* 0x0000000115177836 */ /* 0x004fca0000000000 */
[----:B------:R0:W-:Y:S04]  /*0af0*/  STG.E desc[UR6][R16.64], R23 ;  /* 0x0000001710007986 */ /* 0x0001e8000c101906 */
[----:B------:R-:W2:Y:S01]  /*0b00*/  LDG.E R21, desc[UR6][R14.64] ;  /* 0x000000060e157981 */ /* 0x000ea2000c1e1900 */
[----:B------:R-:W-:Y:S01]  /*0b10*/  IADD3 R18, P4, PT, R9, R18, RZ ;  /* 0x0000001209127210 */ /* 0x000fe20007f9e0ff */
[----:B------:R-:W-:-:S03]  /*0b20*/  IMAD.IADD R24, R5, 0x1, R20 ;  /* 0x0000000105187824 */ /* 0x000fc600078e0214 */
[----:B------:R-:W-:Y:S02]  /*0b30*/  IADD3.X R19, PT, PT, R6, R19, RZ, P4, !PT ;  /* 0x0000001306137210 */ /* 0x000fe400027fe4ff */
[----:B--2---:R-:W-:Y:S01]  /*0b40*/  IADD3 R25, PT, PT, R21, 0x1, RZ ;  /* 0x0000000115197810 */ /* 0x004fe20007ffe0ff */
[----:B------:R-:W-:-:S04]  /*0b50*/  IMAD.WIDE R20, R24, 0x4, R18 ;  /* 0x0000000418147825 */ /* 0x000fc800078e0212 */
[----:B------:R1:W-:Y:S04]  /*0b60*/  STG.E desc[UR6][R14.64], R25 ;  /* 0x000000190e007986 */ /* 0x0003e8000c101906 */
[----:B------:R-:W2:Y:S01]  /*0b70*/  LDG.E R26, desc[UR6][R20.64] ;  /* 0x00000006141a7981 */ /* 0x000ea2000c1e1900 */
[----:B------:R-:W-:Y:S02]  /*0b80*/  IADD3 R18, P4, PT, R9, R18, RZ ;  /* 0x0000001209127210 */ /* 0x000fe40007f9e0ff */
[----:B0-----:R-:W-:-:S03]  /*0b90*/  IADD3 R23, PT, PT, R5, R24, RZ ;  /* 0x0000001805177210 */ /* 0x001fc60007ffe0ff */
[----:B------:R-:W-:Y:S02]  /*0ba0*/  IMAD.X R19, R6, 0x1, R19, P4 ;  /* 0x0000000106137824 */ /* 0x000fe400020e0613 */
[----:B------:R-:W-:-:S04]  /*0bb0*/  IMAD.WIDE R18, R23, 0x4, R18 ;  /* 0x0000000417127825 */ /* 0x000fc800078e0212 */
[----:B--2---:R-:W-:-:S05]  /*0bc0*/  VIADD R17, R26, 0x1 ;  /* 0x000000011a117836 */ /* 0x004fca0000000000 */
[----:B------:R0:W-:Y:S04]  /*0bd0*/  STG.E desc[UR6][R20.64], R17 ;  /* 0x0000001114007986 */ /* 0x0001e8000c101906 */
[----:B------:R-:W2:Y:S01]  /*0be0*/  LDG.E R16, desc[UR6][R18.64] ;  /* 0x0000000612107981 */ /* 0x000ea2000c1e1900 */
[----:B------:R-:W-:Y:S01]  /*0bf0*/  VIADD R10, R10, 0x4 ;  /* 0x000000040a0a7836 */ /* 0x000fe20000000000 */
[C---:B-1----:R-:W-:Y:S01]  /*0c00*/  IADD3 R14, PT, PT, R8.reuse, -0x4, RZ ;  /* 0xfffffffc080e7810 */ /* 0x042fe20007ffe0ff */
[C---:B------:R-:W-:Y:S01]  /*0c10*/  VIADD R15, R11.reuse, 0xfffffffc ;  /* 0xfffffffc0b0f7836 */ /* 0x040fe20000000000 */
[----:B------:R-:W-:Y:S01]  /*0c20*/  @P0 IADD3 R14, PT, PT, R8, 0x4, RZ ;  /* 0x00000004080e0810 */ /* 0x000fe20007ffe0ff */
[----:B------:R-:W-:Y:S01]  /*0c30*/  @P3 VIADD R15, R11, 0x4 ;  /* 0x000000040b0f3836 */ /* 0x000fe20000000000 */
[----:B------:R-:W-:-:S02]  /*0c40*/  ISETP.NE.AND P4, PT, R10, RZ, PT ;  /* 0x000000ff0a00720c */ /* 0x000fc40003f85270 */
[----:B------:R-:W-:Y:S01]  /*0c50*/  MOV R8, R14 ;  /* 0x0000000e00087202 */ /* 0x000fe20000000f00 */
[----:B------:R-:W-:Y:S01]  /*0c60*/  IMAD.MOV.U32 R11, RZ, RZ, R15 ;  /* 0x000000ffff0b7224 */ /* 0x000fe200078e000f */
[----:B--2---:R-:W-:-:S05]  /*0c70*/  IADD3 R23, PT, PT, R16, 0x1, RZ ;  /* 0x0000000110177810 */ /* 0x004fca0007ffe0ff */
[----:B------:R0:W-:Y:S04]  /*0c80*/  STG.E desc[UR6][R18.64], R23 ;  /* 0x0000001712007986 */ /* 0x0001e8000c101906 */
[----:B------:R-:W-:Y:S05]  /*0c90*/  @P4 BRA `(.L_x_16) ;  /* 0xfffffffc006c4947 */ /* 0x000fea000383ffff */
.L_x_15:
[----:B------:R-:W-:Y:S05]  /*0ca0*/  BSYNC.RECONVERGENT B2 ;  /* 0x0000000000027941 */ /* 0x000fea0003800200 */
.L_x_14:
[----:B------:R-:W-:Y:S05]  /*0cb0*/  @!P2 BRA `(.L_x_2) ;  /* 0x00000000006ca947 */ /* 0x000fea0003800000 */
[----:B------:R-:W-:Y:S01]  /*0cc0*/  IADD3 R11, PT, PT, R4, R11, RZ ;  /* 0x0000000b040b7210 */ /* 0x000fe20007ffe0ff */
[----:B------:R-:W-:-:S04]  /*0cd0*/  IMAD.IADD R4, R3, 0x1, R8 ;  /* 0x0000000103047824 */ /* 0x000fc800078e0208 */
[----:B------:R-:W-:-:S04]  /*0ce0*/  IMAD.WIDE R10, R11, 0xfa4, R12 ;  /* 0x00000fa40b0a7825 */ /* 0x000fc800078e020c */
[----:B------:R-:W-:-:S05]  /*0cf0*/  IMAD.WIDE R8, R4, 0x4, R10 ;  /* 0x0000000404087825 */ /* 0x000fca00078e020a */
[----:B------:R-:W2:Y:S01]  /*0d00*/  LDG.E R3, desc[UR6][R8.64] ;  /* 0x0000000608037981 */ /* 0x000ea2000c1e1900 */
[----:B------:R-:W-:Y:S02]  /*0d10*/  ISETP.NE.AND P0, PT, R22, 0x1, PT ;  /* 0x000000011600780c */ /* 0x000fe40003f05270 */
[----:B--2---:R-:W-:-:S05]  /*0d20*/  IADD3 R3, PT, PT, R3, 0x1, RZ ;  /* 0x0000000103037810 */ /* 0x004fca0007ffe0ff */
[----:B------:R4:W-:Y:S06]  /*0d30*/  STG.E desc[UR6][R8.64], R3 ;  /* 0x0000000308007986 */ /* 0x0009ec000c101906 */
[----:B------:R-:W-:Y:S05]  /*0d40*/  @!P0 BRA `(.L_x_2) ;  /* 0x0000000000488947 */ /* 0x000fea0003800000 */
[----:B0-----:R-:W-:Y:S01]  /*0d50*/  IMAD R17, R7, 0xfa4, RZ ;  /* 0x00000fa407117824 */ /* 0x001fe200078e02ff */
[----:B------:R-:W-:-:S04]  /*0d60*/  IADD3 R4, PT, PT, R5, R4, RZ ;  /* 0x0000000405047210 */ /* 0x000fc80007ffe0ff */
[----:B------:R-:W-:Y:S02]  /*0d70*/  SHF.R.S32.HI R15, RZ, 0x1f, R17 ;  /* 0x0000001fff0f7819 */ /* 0x000fe40000011411 */
[----:B----4-:R-:W-:-:S05]  /*0d80*/  IADD3 R8, P0, PT, R10, R17, RZ ;  /* 0x000000110a087210 */ /* 0x010fca0007f1e0ff */
[----:B------:R-:W-:Y:S02]  /*0d90*/  IMAD.X R9, R11, 0x1, R15, P0 ;  /* 0x000000010b097824 */ /* 0x000fe400000e060f */
[----:B------:R-:W-:-:S05]  /*0da0*/  IMAD.WIDE R6, R4, 0x4, R8 ;  /* 0x0000000404067825 */ /* 0x000fca00078e0208 */
[----:B------:R-:W2:Y:S01]  /*0db0*/  LDG.E R3, desc[UR6][R6.64] ;  /* 0x0000000606037981 */ /* 0x000ea2000c1e1900 */
[----:B------:R-:W-:Y:S01]  /*0dc0*/  ISETP.NE.AND P0, PT, R22, 0x2, PT ;  /* 0x000000021600780c */ /* 0x000fe20003f05270 */
[----:B--2---:R-:W-:-:S05]  /*0dd0*/  VIADD R3, R3, 0x1 ;  /* 0x0000000103037836 */ /* 0x004fca0000000000 */
[----:B------:R0:W-:Y:S07]  /*0de0*/  STG.E desc[UR6][R6.64], R3 ;  /* 0x0000000306007986 */ /* 0x0001ee000c101906 */
[----:B------:R-:W-:Y:S05]  /*0df0*/  @!P0 BRA `(.L_x_2) ;  /* 0x00000000001c8947 */ /* 0x000fea0003800000 */
[----:B0-----:R-:W-:Y:S01]  /*0e00*/  IADD3 R6, P0, PT, R17, R8, RZ ;  /* 0x0000000811067210 */ /* 0x001fe20007f1e0ff */
[----:B------:R-:W-:-:S03]  /*0e10*/  IMAD.IADD R5, R5, 0x1, R4 ;  /* 0x0000000105057824 */ /* 0x000fc600078e0204 */
[----:B------:R-:W-:-:S03]  /*0e20*/  IADD3.X R7, PT, PT, R15, R9, RZ, P0, !PT ;  /* 0x000000090f077210 */ /* 0x000fc600007fe4ff */
[----:B------:R-:W-:-:S05]  /*0e30*/  IMAD.WIDE R4, R5, 0x4, R6 ;  /* 0x0000000405047825 */ /* 0x000fca00078e0206 */
[----:B------:R-:W2:Y:S02]  /*0e40*/  LDG.E R3, desc[UR6][R4.64] ;  /* 0x0000000604037981 */ /* 0x000ea4000c1e1900 */
[----:B--2---:R-:W-:-:S05]  /*0e50*/  IADD3 R3, PT, PT, R3, 0x1, RZ ;  /* 0x0000000103037810 */ /* 0x004fca0007ffe0ff */
[----:B------:R0:W-:Y:S02]  /*0e60*/  STG.E desc[UR6][R4.64], R3 ;  /* 0x0000000304007986 */ /* 0x0001e4000c101906 */
.L_x_2:
[----:B------:R-:W-:Y:S05]  /*0e70*/  BSYNC.RECONVERGENT B0 ;  /* 0x0000000000007941 */ /* 0x000fea0003800200 */
.L_x_1:
[----:B------:R-:W-:Y:S05]  /*0e80*/  @P1 BRA `(.L_x_17) ;  /* 0xfffffff0007c1947 */ /* 0x000fea000383ffff */
[----:B------:R-:W-:Y:S05]  /*0e90*/  BSYNC.RECONVERGENT B1 ;  /* 0x0000000000017941 */ /* 0x000fea0003800200 */
.L_x_0:
[----:B------:R-:W-:Y:S06]  /*0ea0*/  BAR.SYNC.DEFER_BLOCKING 0x0 ;  /* 0x0000000000007b1d */ /* 0x000fec0000010000 */
[----:B------:R-:W-:Y:S05]  /*0eb0*/  EXIT ;  /* 0x000000000000794d */ /* 0x000fea0003800000 */
.L_x_18:
[----:B------:R-:W-:-:S00]  /*0ec0*/  BRA `(.L_x_18) ;  /* 0xfffffffc00fc7947 */ /* 0x000fc0000383ffff */
[----:B------:R-:W-:-:S00]  /*0ed0*/  NOP ;  /* 0x0000000000007918 */ /* 0x000fc00000000000 */
        /* <DEDUP_REMOVED lines=10> */
.L_x_27:


//--------------------- .text._Z9sumMatrixPA1001_A1001_ii --------------------------
	.section	.text._Z9sumMatrixPA1001_A1001_ii,"ax",@progbits
	.align	128
        .global         _Z9sumMatrixPA1001_A1001_ii
        .type           _Z9sumMatrixPA1001_A1001_ii,@function
        .size           _Z9sumMatrixPA1001_A1001_ii,(.L_x_28 - _Z9sumMatrixPA1001_A1001_ii)
        .other          _Z9sumMatrixPA1001_A1001_ii,@"STO_CUDA_ENTRY STV_DEFAULT"
_Z9sumMatrixPA1001_A1001_ii:
.text._Z9sumMatrixPA1001_A1001_ii:
[----:B------:R-:W0:Y:S01]  /*0000*/  LDC R1, c[0x0][0x37c] ;  /* 0x0000df00ff017b82 */ /* 0x000e220000000800 */
[----:B------:R-:W1:Y:S01]  /*0010*/  LDCU UR6, c[0x0][0x388] ;  /* 0x00007100ff0677ac */ /* 0x000e620008000800 */
[----:B0-----:R-:W-:Y:S01]  /*0020*/  VIADD R1, R1, 0xfffffff8 ;  /* 0xfffffff801017836 */ /* 0x001fe20000000000 */
[----:B------:R-:W0:Y:S01]  /*0030*/  LDCU UR4, c[0x0][0x2f8] ;  /* 0x00005f00ff0477ac */ /* 0x000e220008000800 */
[----:B------:R-:W2:Y:S01]  /*0040*/  LDCU UR5, c[0x0][0x2fc] ;  /* 0x00005f80ff0577ac */ /* 0x000ea20008000800 */
[----:B------:R-:W3:Y:S01]  /*0050*/  LDCU.64 UR8, c[0x0][0x358] ;  /* 0x00006b00ff0877ac */ /* 0x000ee20008000a00 */
[----:B-1----:R-:W-:Y:S01]  /*0060*/  UISETP.GE.AND UP0, UPT, UR6, 0x2, UPT ;  /* 0x000000020600788c */ /* 0x002fe2000bf06270 */
[----:B0-----:R-:W-:-:S05]  /*0070*/  IADD3 R6, P0, PT, R1, UR4, RZ ;  /* 0x0000000401067c10 */ /* 0x001fca000ff1e0ff */
[----:B--2---:R-:W-:-:S03]  /*0080*/  IMAD.X R7, RZ, RZ, UR5, P0 ;  /* 0x00000005ff077e24 */ /* 0x004fc600080e06ff */
[----:B---3--:R-:W-:Y:S05]  /*0090*/  BRA.U !UP0, `(.L_x_19) ;  /* 0x0000000d085c7547 */ /* 0x008fea000b800000 */
[----:B------:R-:W-:-:S07]  /*00a0*/  HFMA2 R0, -RZ, RZ, 0, 5.9604644775390625e-08 ;  /* 0x00000001ff007431 */ /* 0x000fce00000001ff */
.L_x_22:
[----:B------:R-:W0:Y:S01]  /*00b0*/  LDC.64 R2, c[0x0][0x380] ;  /* 0x0000e000ff027b82 */ /* 0x000e220000000a00 */
[----:B-1----:R-:W1:Y:S01]  /*00c0*/  LDCU UR4, c[0x0][0x388] ;  /* 0x00007100ff0477ac */ /* 0x002e620008000800 */
[----:B------:R-:W-:Y:S02]  /*00d0*/  IMAD.MOV.U32 R11, RZ, RZ, RZ ;  /* 0x000000ffff0b7224 */ /* 0x000fe400078e00ff */
[----:B0-----:R-:W-:-:S04]  /*00e0*/  IMAD.WIDE.U32 R2, R0, 0x3d2844, R2 ;  /* 0x003d284400027825 */ /* 0x001fc800078e0002 */
[----:B------:R-:W-:-:S05]  /*00f0*/  VIADD R0, R0, 0x1 ;  /* 0x0000000100007836 */ /* 0x000fca0000000000 */
[----:B-1----:R-:W-:-:S13]  /*0100*/  ISETP.NE.AND P1, PT, R0, UR4, PT ;  /* 0x0000000400007c0c */ /* 0x002fda000bf25270 */
.L_x_21:
[----:B------:R-:W0:Y:S01]  /*0110*/  LDC.64 R8, c[0x0][0x380] ;  /* 0x0000e000ff087b82 */ /* 0x000e220000000a00 */
[----:B------:R-:W-:-:S05]  /*0120*/  IMAD.WIDE.U32 R4, R11, 0xfa4, R2 ;  /* 0x00000fa40b047825 */ /* 0x000fca00078e0002 */
[----:B------:R-:W2:Y:S01]  /*0130*/  LDG.E R10, desc[UR8][R4.64] ;  /* 0x00000008040a7981 */ /* 0x000ea2000c1e1900 */
[----:B0-----:R-:W-:-:S05]  /*0140*/  IMAD.WIDE.U32 R8, R11, 0xfa4, R8 ;  /* 0x00000fa40b087825 */ /* 0x001fca00078e0008 */
[----:B------:R-:W2:Y:S01]  /*0150*/  LDG.E R13, desc[UR8][R8.64] ;  /* 0x00000008080d7981 */ /* 0x000ea2000c1e1900 */
[----:B------:R-:W-:Y:S01]  /*0160*/  VIADD R11, R11, 0x1 ;  /* 0x000000010b0b7836 */ /* 0x000fe20000000000 */
[----:B------:R-:W-:Y:S01]  /*0170*/  MOV R20, R4 ;  /* 0x0000000400147202 */ /* 0x000fe20000000f00 */
[----:B------:R-:W-:Y:S01]  /*0180*/  IMAD.MOV.U32 R21, RZ, RZ, R5 ;  /* 0x000000ffff157224 */ /* 0x000fe200078e0005 */
[----:B-1----:R-:W-:Y:S01]  /*0190*/  MOV R19, R9 ;  /* 0x0000000900137202 */ /* 0x002fe20000000f00 */
[----:B------:R-:W-:Y:S01]  /*01a0*/  IMAD.MOV.U32 R18, RZ, RZ, R8 ;  /* 0x000000ffff127224 */ /* 0x000fe200078e0008 */
[----:B------:R-:W-:Y:S02]  /*01b0*/  ISETP.NE.AND P2, PT, R11, 0x3e9, PT ;  /* 0x000003e90b00780c */ /* 0x000fe40003f45270 */
[----:B--2---:R-:W-:-:S05]  /*01c0*/  IADD3 R15, PT, PT, R10, R13, RZ ;  /* 0x0000000d0a0f7210 */ /* 0x004fca0007ffe0ff */
[----:B------:R0:W-:Y:S01]  /*01d0*/  STG.E desc[UR8][R8.64], R15 ;  /* 0x0000000f08007986 */ /* 0x0001e2000c101908 */
[----:B------:R-:W-:-:S07]  /*01e0*/  IMAD.MOV.U32 R13, RZ, RZ, RZ ;  /* 0x000000ffff0d7224 */ /* 0x000fce00078e00ff */
.L_x_20:
[----:B------:R-:W2:Y:S04]  /*01f0*/  LDG.E R10, desc[UR8][R20.64+0x4] ;  /* 0x00000408140a7981 */ /* 0x000ea8000c1e1900 */
[----:B01----:R-:W2:Y:S02]  /*0200*/  LDG.E R15, desc[UR8][R18.64+0x4] ;  /* 0x00000408120f7981 */ /* 0x003ea4000c1e1900 */
[----:B--2---:R-:W-:Y:S02]  /*0210*/  IMAD.IADD R23, R10, 0x1, R15 ;  /* 0x000000010a177824 */ /* 0x004fe400078e020f */
[----:B------:R-:W2:Y:S04]  /*0220*/  LDG.E R15, desc[UR8][R18.64+0x8] ;  /* 0x00000808120f7981 */ /* 0x000ea8000c1e1900 */
[----:B------:R0:W-:Y:S04]  /*0230*/  STG.E desc[UR8][R18.64+0x4], R23 ;  /* 0x0000041712007986 */ /* 0x0001e8000c101908 */
[----:B------:R-:W2:Y:S02]  /*0240*/  LDG.E R10, desc[UR8][R20.64+0x8] ;  /* 0x00000808140a7981 */ /* 0x000ea4000c1e1900 */
[----:B--2---:R-:W-:-:S02]  /*0250*/  IMAD.IADD R25, R10, 0x1, R15 ;  /* 0x000000010a197824 */ /* 0x004fc400078e020f */
[----:B------:R-:W2:Y:S04]  /*0260*/  LDG.E R15, desc[UR8][R18.64+0xc] ;  /* 0x00000c08120f7981 */ /* 0x000ea8000c1e1900 */
[----:B------:R-:W-:Y:S04]  /*0270*/  STG.E desc[UR8][R18.64+0x8], R25 ;  /* 0x0000081912007986 */ /* 0x000fe8000c101908 */
[----:B------:R-:W2:Y:S01]  /*0280*/  LDG.E R10, desc[UR8][R20.64+0xc] ;  /* 0x00000c08140a7981 */ /* 0x000ea2000c1e1900 */
[----:B------:R-:W-:-:S05]  /*0290*/  IADD3 R29, PT, PT, R13, 0x4, RZ ;  /* 0x000000040d1d7810 */ /* 0x000fca0007ffe0ff */
[----:B------:R-:W-:-:S04]  /*02a0*/  IMAD.WIDE.U32 R16, R29, 0x4, R4 ;  /* 0x000000041d107825 */ /* 0x000fc800078e0004 */
[----:B--2---:R-:W-:Y:S02]  /*02b0*/  IMAD.IADD R27, R10, 0x1, R15 ;  /* 0x000000010a1b7824 */ /* 0x004fe400078e020f */
[----:B------:R-:W-:-:S03]  /*02c0*/  IMAD.WIDE.U32 R14, R29, 0x4, R8 ;  /* 0x000000041d0e7825 */ /* 0x000fc600078e0008 */
[----:B------:R1:W-:Y:S04]  /*02d0*/  STG.E desc[UR8][R18.64+0xc], R27 ;  /* 0x00000c1b12007986 */ /* 0x0003e8000c101908 */
[----:B------:R-:W2:Y:S04]  /*02e0*/  LDG.E R10, desc[UR8][R16.64] ;  /* 0x00000008100a7981 */ /* 0x000ea8000c1e1900 */
[----:B0-----:R-:W2:Y:S04]  /*02f0*/  LDG.E R23, desc[UR8][R14.64] ;  /* 0x000000080e177981 */ /* 0x001ea8000c1e1900 */
[----:B------:R-:W3:Y:S04]  /*0300*/  LDG.E R29, desc[UR8][R14.64+0x4] ;  /* 0x000004080e1d7981 */ /* 0x000ee8000c1e1900 */
[----:B------:R-:W4:Y:S04]  /*0310*/  LDG.E R21, desc[UR8][R14.64+0x8] ;  /* 0x000008080e157981 */ /* 0x000f28000c1e1900 */
[----:B-1----:R-:W5:Y:S01]  /*0320*/  LDG.E R19, desc[UR8][R14.64+0xc] ;  /* 0x00000c080e137981 */ /* 0x002f62000c1e1900 */
[----:B--2---:R-:W-:-:S05]  /*0330*/  IMAD.IADD R23, R10, 0x1, R23 ;  /* 0x000000010a177824 */ /* 0x004fca00078e0217 */
[----:B------:R5:W-:Y:S04]  /*0340*/  STG.E desc[UR8][R14.64], R23 ;  /* 0x000000170e007986 */ /* 0x000be8000c101908 */
[----:B------:R-:W3:Y:S02]  /*0350*/  LDG.E R10, desc[UR8][R16.64+0x4] ;  /* 0x00000408100a7981 */ /* 0x000ee4000c1e1900 */
[----:B---3--:R-:W-:-:S05]  /*0360*/  IADD3 R29, PT, PT, R10, R29, RZ ;  /* 0x0000001d0a1d7210 */ /* 0x008fca0007ffe0ff */
[----:B------:R0:W-:Y:S04]  /*0370*/  STG.E desc[UR8][R14.64+0x4], R29 ;  /* 0x0000041d0e007986 */ /* 0x0001e8000c101908 */
[----:B------:R-:W4:Y:S02]  /*0380*/  LDG.E R10, desc[UR8][R16.64+0x8] ;  /* 0x00000808100a7981 */ /* 0x000f24000c1e1900 */
[----:B----4-:R-:W-:-:S05]  /*0390*/  IMAD.IADD R25, R10, 0x1, R21 ;  /* 0x000000010a197824 */ /* 0x010fca00078e0215 */
[----:B------:R-:W-:Y:S04]  /*03a0*/  STG.E desc[UR8][R14.64+0x8], R25 ;  /* 0x000008190e007986 */ /* 0x000fe8000c101908 */
[----:B------:R-:W5:Y:S01]  /*03b0*/  LDG.E R10, desc[UR8][R16.64+0xc] ;  /* 0x00000c08100a7981 */ /* 0x000f62000c1e1900 */
[----:B------:R-:W-:-:S04]  /*03c0*/  VIADD R27, R13, 0x8 ;  /* 0x000000080d1b7836 */ /* 0x000fc80000000000 */
[----:B------:R-:W-:Y:S01]  /*03d0*/  IMAD.WIDE.U32 R20, R27, 0x4, R4 ;  /* 0x000000041b147825 */ /* 0x000fe200078e0004 */
[----:B-----5:R-:W-:-:S03]  /*03e0*/  IADD3 R23, PT, PT, R10, R19, RZ ;  /* 0x000000130a177210 */ /* 0x020fc60007ffe0ff */
[----:B------:R-:W-:Y:S02]  /*03f0*/  IMAD.WIDE.U32 R18, R27, 0x4, R8 ;  /* 0x000000041b127825 */ /* 0x000fe400078e0008 */
[----:B------:R1:W-:Y:S04]  /*0400*/  STG.E desc[UR8][R14.64+0xc], R23 ;  /* 0x00000c170e007986 */ /* 0x0003e8000c101908 */
[----:B------:R-:W2:Y:S04]  /*0410*/  LDG.E R10, desc[UR8][R20.64] ;  /* 0x00000008140a7981 */ /* 0x000ea8000c1e1900 */
[----:B------:R-:W2:Y:S04]  /*0420*/  LDG.E R27, desc[UR8][R18.64] ;  /* 0x00000008121b7981 */ /* 0x000ea8000c1e1900 */
[----:B0-----:R-:W3:Y:S04]  /*0430*/  LDG.E R29, desc[UR8][R18.64+0x4] ;  /* 0x00000408121d7981 */ /* 0x001ee8000c1e1900 */
[----:B------:R-:W4:Y:S04]  /*0440*/  LDG.E R17, desc[UR8][R18.64+0x8] ;  /* 0x0000080812117981 */ /* 0x000f28000c1e1900 */
[----:B-1----:R-:W5:Y:S01]  /*0450*/  LDG.E R15, desc[UR8][R18.64+0xc] ;  /* 0x00000c08120f7981 */ /* 0x002f62000c1e1900 */
[----:B--2---:R-:W-:-:S05]  /*0460*/  IMAD.IADD R27, R10, 0x1, R27 ;  /* 0x000000010a1b7824 */ /* 0x004fca00078e021b */
[----:B------:R0:W-:Y:S04]  /*0470*/  STG.E desc[UR8][R18.64], R27 ;  /* 0x0000001b12007986 */ /* 0x0001e8000c101908 */
[----:B------:R-:W3:Y:S02]  /*0480*/  LDG.E R10, desc[UR8][R20.64+0x4] ;  /* 0x00000408140a7981 */ /* 0x000ee4000c1e1900 */
[----:B---3--:R-:W-:-:S05]  /*0490*/  IMAD.IADD R29, R10, 0x1, R29 ;  /* 0x000000010a1d7824 */ /* 0x008fca00078e021d */
[----:B------:R1:W-:Y:S04]  /*04a0*/  STG.E desc[UR8][R18.64+0x4], R29 ;  /* 0x0000041d12007986 */ /* 0x0003e8000c101908 */
[----:B------:R-:W4:Y:S02]  /*04b0*/  LDG.E R10, desc[UR8][R20.64+0x8] ;  /* 0x00000808140a7981 */ /* 0x000f24000c1e1900 */
[----:B----4-:R-:W-:-:S05]  /*04c0*/  IADD3 R23, PT, PT, R10, R17, RZ ;  /* 0x000000110a177210 */ /* 0x010fca0007ffe0ff */
[----:B------:R-:W-:Y:S04]  /*04d0*/  STG.E desc[UR8][R18.64+0x8], R23 ;  /* 0x0000081712007986 */ /* 0x000fe8000c101908 */
[----:B------:R-:W5:Y:S01]  /*04e0*/  LDG.E R10, desc[UR8][R20.64+0xc] ;  /* 0x00000c08140a7981 */ /* 0x000f62000c1e1900 */
[----:B------:R-:W-:-:S04]  /*04f0*/  VIADD R14, R13, 0xc ;  /* 0x0000000c0d0e7836 */ /* 0x000fc80000000000 */
[----:B------:R-:W-:-:S04]  /*0500*/  IMAD.WIDE.U32 R16, R14, 0x4, R4 ;  /* 0x000000040e107825 */ /* 0x000fc800078e0004 */
[----:B-----5:R-:W-:Y:S02]  /*0510*/  IMAD.IADD R25, R10, 0x1, R15 ;  /* 0x000000010a197824 */ /* 0x020fe400078e020f */
[----:B------:R-:W-:-:S03]  /*0520*/  IMAD.WIDE.U32 R14, R14, 0x4, R8 ;  /* 0x000000040e0e7825 */ /* 0x000fc600078e0008 */
[----:B------:R2:W-:Y:S04]  /*0530*/  STG.E desc[UR8][R18.64+0xc], R25 ;  /* 0x00000c1912007986 */ /* 0x0005e8000c101908 */
[----:B------:R-:W3:Y:S04]  /*0540*/  LDG.E R10, desc[UR8][R16.64] ;  /* 0x00000008100a7981 */ /* 0x000ee8000c1e1900 */
[----:B0-----:R-:W3:Y:S04]  /*0550*/  LDG.E R27, desc[UR8][R14.64] ;  /* 0x000000080e1b7981 */ /* 0x001ee8000c1e1900 */
[----:B-1----:R-:W4:Y:S04]  /*0560*/  LDG.E R29, desc[UR8][R14.64+0x4] ;  /* 0x000004080e1d7981 */ /* 0x002f28000c1e1900 */
[----:B------:R-:W5:Y:S04]  /*0570*/  LDG.E R21, desc[UR8][R14.64+0x8] ;  /* 0x000008080e157981 */ /* 0x000f68000c1e1900 */
[----:B--2---:R-:W2:Y:S01]  /*0580*/  LDG.E R19, desc[UR8][R14.64+0xc] ;  /* 0x00000c080e137981 */ /* 0x004ea2000c1e1900 */
[----:B---3--:R-:W-:-:S05]  /*0590*/  IADD3 R27, PT, PT, R10, R27, RZ ;  /* 0x0000001b0a1b7210 */ /* 0x008fca0007ffe0ff */
[----:B------:R0:W-:Y:S04]  /*05a0*/  STG.E desc[UR8][R14.64], R27 ;  /* 0x0000001b0e007986 */ /* 0x0001e8000c101908 */
[----:B------:R-:W4:Y:S02]  /*05b0*/  LDG.E R10, desc[UR8][R16.64+0x4] ;  /* 0x00000408100a7981 */ /* 0x000f24000c1e1900 */
[----:B----4-:R-:W-:-:S05]  /*05c0*/  IMAD.IADD R29, R10, 0x1, R29 ;  /* 0x000000010a1d7824 */ /* 0x010fca00078e021d */
[----:B------:R1:W-:Y:S04]  /*05d0*/  STG.E desc[UR8][R14.64+0x4], R29 ;  /* 0x0000041d0e007986 */ /* 0x0003e8000c101908 */
[----:B------:R-:W5:Y:S02]  /*05e0*/  LDG.E R10, desc[UR8][R16.64+0x8] ;  /* 0x00000808100a7981 */ /* 0x000f64000c1e1900 */
[----:B-----5:R-:W-:-:S05]  /*05f0*/  IMAD.IADD R23, R10, 0x1, R21 ;  /* 0x000000010a177824 */ /* 0x020fca00078e0215 */
[----:B------:R-:W-:Y:S04]  /*0600*/  STG.E desc[UR8][R14.64+0x8], R23 ;  /* 0x000008170e007986 */ /* 0x000fe8000c101908 */
[----:B------:R-:W2:Y:S01]  /*0610*/  LDG.E R10, desc[UR8][R16.64+0xc] ;  /* 0x00000c08100a7981 */ /* 0x000ea2000c1e1900 */
[----:B------:R-:W-:-:S05]  /*0620*/  IADD3 R18, PT, PT, R13, 0x10, RZ ;  /* 0x000000100d127810 */ /* 0x000fca0007ffe0ff */
[----:B------:R-:W-:-:S04]  /*0630*/  IMAD.WIDE.U32 R20, R18, 0x4, R4 ;  /* 0x0000000412147825 */ /* 0x000fc800078e0004 */
[----:B--2---:R-:W-:Y:S02]  /*0640*/  IMAD.IADD R25, R10, 0x1, R19 ;  /* 0x000000010a197824 */ /* 0x004fe400078e0213 */
[----:B------:R-:W-:-:S03]  /*0650*/  IMAD.WIDE.U32 R18, R18, 0x4, R8 ;  /* 0x0000000412127825 */ /* 0x000fc600078e0008 */
[----:B------:R2:W-:Y:S04]  /*0660*/  STG.E desc[UR8][R14.64+0xc], R25 ;  /* 0x00000c190e007986 */ /* 0x0005e8000c101908 */
[----:B------:R-:W3:Y:S04]  /*0670*/  LDG.E R10, desc[UR8][R20.64] ;  /* 0x00000008140a7981 */ /* 0x000ee8000c1e1900 */
[----:B0-----:R-:W3:Y:S04]  /*0680*/  LDG.E R27, desc[UR8][R18.64] ;  /* 0x00000008121b7981 */ /* 0x001ee8000c1e1900 */
[----:B-1----:R-:W4:Y:S04]  /*0690*/  LDG.E R29, desc[UR8][R18.64+0x4] ;  /* 0x00000408121d7981 */ /* 0x002f28000c1e1900 */
[----:B------:R-:W5:Y:S04]  /*06a0*/  LDG.E R17, desc[UR8][R18.64+0x8] ;  /* 0x0000080812117981 */ /* 0x000f68000c1e1900 */
[----:B--2---:R-:W2:Y:S01]  /*06b0*/  LDG.E R15, desc[UR8][R18.64+0xc] ;  /* 0x00000c08120f7981 */ /* 0x004ea2000c1e1900 */
[----:B---3--:R-:W-:-:S05]  /*06c0*/  IMAD.IADD R27, R10, 0x1, R27 ;  /* 0x000000010a1b7824 */ /* 0x008fca00078e021b */
[----:B------:R0:W-:Y:S04]  /*06d0*/  STG.E desc[UR8][R18.64], R27 ;  /* 0x0000001b12007986 */ /* 0x0001e8000c101908 */
[----:B------:R-:W4:Y:S02]  /*06e0*/  LDG.E R10, desc[UR8][R20.64+0x4] ;  /* 0x00000408140a7981 */ /* 0x000f24000c1e1900 */
[----:B----4-:R-:W-:-:S05]  /*06f0*/  IADD3 R29, PT, PT, R10, R29, RZ ;  /* 0x0000001d0a1d7210 */ /* 0x010fca0007ffe0ff */
[----:B------:R1:W-:Y:S04]  /*0700*/  STG.E desc[UR8][R18.64+0x4], R29 ;  /* 0x0000041d12007986 */ /* 0x0003e8000c101908 */
[----:B------:R-:W5:Y:S02]  /*0710*/  LDG.E R10, desc[UR8][R20.64+0x8] ;  /* 0x00000808140a7981 */ /* 0x000f64000c1e1900 */
[----:B-----5:R-:W-:-:S05]  /*0720*/  IMAD.IADD R23, R10, 0x1, R17 ;  /* 0x000000010a177824 */ /* 0x020fca00078e0211 */
[----:B------:R-:W-:Y:S04]  /*0730*/  STG.E desc[UR8][R18.64+0x8], R23 ;  /* 0x0000081712007986 */ /* 0x000fe8000c101908 */
[----:B------:R-:W2:Y:S01]  /*0740*/  LDG.E R10, desc[UR8][R20.64+0xc] ;  /* 0x00000c08140a7981 */ /* 0x000ea2000c1e1900 */
[----:B------:R-:W-:-:S04]  /*0750*/  VIADD R14, R13, 0x14 ;  /* 0x000000140d0e7836 */ /* 0x000fc80000000000 */
[----:B------:R-:W-:Y:S01]  /*0760*/  IMAD.WIDE.U32 R16, R14, 0x4, R4 ;  /* 0x000000040e107825 */ /* 0x000fe200078e0004 */
[----:B--2---:R-:W-:-:S03]  /*0770*/  IADD3 R25, PT, PT, R10, R15, RZ ;  /* 0x0000000f0a197210 */ /* 0x004fc60007ffe0ff */
[----:B------:R-:W-:Y:S02]  /*0780*/  IMAD.WIDE.U32 R14, R14, 0x4, R8 ;  /* 0x000000040e0e7825 */ /* 0x000fe400078e0008 */
        /* <DEDUP_REMOVED lines=9> */
[----:B----4-:R-:W-:-:S05]  /*0820*/  IMAD.IADD R29, R10, 0x1, R29 ;  /* 0x000000010a1d7824 */ /* 0x010fca00078e021d */
[----:B------:R1:W-:Y:S04]  /*0830*/  STG.E desc[UR8][R14.64+0x4], R29 ;  /* 0x0000041d0e007986 */ /* 0x0003e8000c101908 */
[----:B------:R-:W5:Y:S02]  /*0840*/  LDG.E R10, desc[UR8][R16.64+0x8] ;  /* 0x00000808100a7981 */ /* 0x000f64000c1e1900 */
[----:B-----5:R-:W-:-:S05]  /*0850*/  IADD3 R23, PT, PT, R10, R21, RZ ;  /* 0x000000150a177210 */ /* 0x020fca0007ffe0ff */
[----:B------:R-:W-:Y:S04]  /*0860*/  STG.E desc[UR8][R14.64+0x8], R23 ;  /* 0x000008170e007986 */ /* 0x000fe8000c101908 */
[----:B------:R-:W2:Y:S01]  /*0870*/  LDG.E R10, desc[UR8][R16.64+0xc] ;  /* 0x00000c08100a7981 */ /* 0x000ea2000c1e1900 */
[----:B------:R-:W-:-:S04]  /*0880*/  VIADD R18, R13, 0x18 ;  /* 0x000000180d127836 */ /* 0x000fc80000000000 */
        /* <DEDUP_REMOVED lines=51> */
[----:B------:R-:W-:Y:S04]  /*0bc0*/  STG.E desc[UR8][R18.64+0x4], R29 ;  /* 0x0000041d12007986 */ /* 0x000fe8000c101908 */
        /* <DEDUP_REMOVED lines=9> */
[----:B------:R-:W2:Y:S04]  /*0c60*/  LDG.E R10, desc[UR8][R16.64] ;  /* 0x00000008100a7981 */ /* 0x000ea8000c1e1900 */
[----:B------:R-:W2:Y:S04]  /*0c70*/  LDG.E R23, desc[UR8][R14.64] ;  /* 0x000000080e177981 */ /* 0x000ea8000c1e1900 */
[----:B------:R-:W3:Y:S04]  /*0c80*/  LDG.E R21, desc[UR8][R14.64+0x8] ;  /* 0x000008080e157981 */ /* 0x000ee8000c1e1900 */
[----:B0-----:R-:W4:Y:S01]  /*0c90*/  LDG.E R19, desc[UR8][R14.64+0xc] ;  /* 0x00000c080e137981 */ /* 0x001f22000c1e1900 */
[----:B--2---:R-:W-:-:S03]  /*0ca0*/  IADD3 R29, PT, PT, R10, R23, RZ ;  /* 0x000000170a1d7210 */ /* 0x004fc60007ffe0ff */
[----:B------:R-:W2:Y:S04]  /*0cb0*/  LDG.E R23, desc[UR8][R14.64+0x4] ;  /* 0x000004080e177981 */ /* 0x000ea8000c1e1900 */
[----:B------:R-:W-:Y:S04]  /*0cc0*/  STG.E desc[UR8][R14.64], R29 ;  /* 0x0000001d0e007986 */ /* 0x000fe8000c101908 */
[----:B------:R-:W2:Y:S02]  /*0cd0*/  LDG.E R10, desc[UR8][R16.64+0x4] ;  /* 0x00000408100a7981 */ /* 0x000ea4000c1e1900 */
[----:B--2---:R-:W-:-:S05]  /*0ce0*/  IMAD.IADD R23, R10, 0x1, R23 ;  /* 0x000000010a177824 */ /* 0x004fca00078e0217 */
[----:B------:R0:W-:Y:S04]  /*0cf0*/  STG.E desc[UR8][R14.64+0x4], R23 ;  /* 0x000004170e007986 */ /* 0x0001e8000c101908 */
[----:B------:R-:W3:Y:S02]  /*0d00*/  LDG.E R10, desc[UR8][R16.64+0x8] ;  /* 0x00000808100a7981 */ /* 0x000ee4000c1e1900 */
[----:B---3--:R-:W-:-:S05]  /*0d10*/  IMAD.IADD R25, R10, 0x1, R21 ;  /* 0x000000010a197824 */ /* 0x008fca00078e0215 */
[----:B------:R1:W-:Y:S04]  /*0d20*/  STG.E desc[UR8][R14.64+0x8], R25 ;  /* 0x000008190e007986 */ /* 0x0003e8000c101908 */
[----:B------:R-:W4:Y:S01]  /*0d30*/  LDG.E R10, desc[UR8][R16.64+0xc] ;  /* 0x00000c08100a7981 */ /* 0x000f22000c1e1900 */
[----:B------:R-:W-:-:S05]  /*0d40*/  IADD3 R13, PT, PT, R13, 0x28, RZ ;  /* 0x000000280d0d7810 */ /* 0x000fca0007ffe0ff */
[----:B------:R-:W-:-:S04]  /*0d50*/  IMAD.WIDE.U32 R20, R13, 0x4, R4 ;  /* 0x000000040d147825 */ /* 0x000fc800078e0004 */
[----:B----4-:R-:W-:Y:S02]  /*0d60*/  IMAD.IADD R27, R10, 0x1, R19 ;  /* 0x000000010a1b7824 */ /* 0x010fe400078e0213 */
[----:B------:R-:W-:-:S03]  /*0d70*/  IMAD.WIDE.U32 R18, R13, 0x4, R8 ;  /* 0x000000040d127825 */ /* 0x000fc600078e0008 */
[----:B------:R1:W-:Y:S04]  /*0d80*/  STG.E desc[UR8][R14.64+0xc], R27 ;  /* 0x00000c1b0e007986 */ /* 0x0003e8000c101908 */
[----:B------:R-:W2:Y:S04]  /*0d90*/  LDG.E R10, desc[UR8][R20.64] ;  /* 0x00000008140a7981 */ /* 0x000ea8000c1e1900 */
[----:B0-----:R-:W2:Y:S01]  /*0da0*/  LDG.E R23, desc[UR8][R18.64] ;  /* 0x0000000812177981 */ /* 0x001ea2000c1e1900 */
[----:B------:R-:W-:Y:S01]  /*0db0*/  ISETP.NE.AND P0, PT, R13, 0x3e8, PT ;  /* 0x000003e80d00780c */ /* 0x000fe20003f05270 */
[----:B--2---:R-:W-:-:S05]  /*0dc0*/  IMAD.IADD R23, R10, 0x1, R23 ;  /* 0x000000010a177824 */ /* 0x004fca00078e0217 */
[----:B------:R1:W-:Y:S07]  /*0dd0*/  STG.E desc[UR8][R18.64], R23 ;  /* 0x0000001712007986 */ /* 0x0003ee000c101908 */
[----:B------:R-:W-:Y:S05]  /*0de0*/  @P0 BRA `(.L_x_20) ;  /* 0xfffffff400000947 */ /* 0x000fea000383ffff */
[----:B------:R-:W-:Y:S05]  /*0df0*/  @P2 BRA `(.L_x_21) ;  /* 0xfffffff000c42947 */ /* 0x000fea000383ffff */
[----:B------:R-:W-:Y:S05]  /*0e00*/  @P1 BRA `(.L_x_22) ;  /* 0xfffffff000a81947 */ /* 0x000fea000383ffff */
.L_x_19:
[----:B------:R-:W0:Y:S01]  /*0e10*/  LDCU.64 UR4, c[0x0][0x380] ;  /* 0x00007000ff0477ac */ /* 0x000e220008000a00 */
[----:B------:R-:W-:Y:S02]  /*0e20*/  HFMA2 R4, -RZ, RZ, 0, 0 ;  /* 0x00000000ff047431 */ /* 0x000fe400000001ff */
[----:B------:R-:W-:Y:S01]  /*0e30*/  IMAD.MOV.U32 R0, RZ, RZ, RZ ;  /* 0x000000ffff007224 */ /* 0x000fe200078e00ff */
[----:B0-----:R-:W-:-:S04]  /*0e40*/  UIADD3 UR4, UP0, UPT, UR4, 0x8, URZ ;  /* 0x0000000804047890 */ /* 0x001fc8000ff1e0ff */
[----:B------:R-:W-:-:S12]  /*0e50*/  UIADD3.X UR5, UPT, UPT, URZ, UR5, URZ, UP0, !UPT ;  /* 0x00000005ff057290 */ /* 0x000fd800087fe4ff */
.L_x_24:
[----:B------:R-:W-:Y:S01]  /*0e60*/  MOV R3, UR5 ;  /* 0x0000000500037c02 */ /* 0x000fe20008000f00 */
[----:B------:R-:W-:-:S04]  /*0e70*/  IMAD.U32 R2, RZ, RZ, UR4 ;  /* 0x00000004ff027e24 */ /* 0x000fc8000f8e00ff */
[----:B------:R-:W-:-:S05]  /*0e80*/  IMAD.WIDE.U32 R2, R4, 0xfa4, R2 ;  /* 0x00000fa404027825 */ /* 0x000fca00078e0002 */
[----:B-1----:R-:W2:Y:S04]  /*0e90*/  LDG.E R19, desc[UR8][R2.64+-0x8] ;  /* 0xfffff80802137981 */ /* 0x002ea8000c1e1900 */
[----:B------:R-:W3:Y:S04]  /*0ea0*/  LDG.E R8, desc[UR8][R2.64+-0x4] ;  /* 0xfffffc0802087981 */ /* 0x000ee8000c1e1900 */
[----:B------:R-:W4:Y:S04]  /*0eb0*/  LDG.E R9, desc[UR8][R2.64] ;  /* 0x0000000802097981 */ /* 0x000f28000c1e1900 */
[----:B------:R-:W5:Y:S04]  /*0ec0*/  LDG.E R10, desc[UR8][R2.64+0x4] ;  /* 0x00000408020a7981 */ /* 0x000f68000c1e1900 */
        /* <DEDUP_REMOVED lines=8> */
[----:B------:R-:W5:Y:S01]  /*0f50*/  LDG.E R5, desc[UR8][R2.64+0x28] ;  /* 0x0000280802057981 */ /* 0x000f62000c1e1900 */
[----:B------:R-:W-:Y:S01]  /*0f60*/  IADD3 R4, PT, PT, R4, 0x1, RZ ;  /* 0x0000000104047810 */ /* 0x000fe20007ffe0ff */
[----:B------:R-:W-:Y:S01]  /*0f70*/  UMOV UR6, 0xc ;  /* 0x0000000c00067882 */ /* 0x000fe20000000000 */
[----:B--2---:R-:W-:-:S02]  /*0f80*/  ISETP.GT.AND P0, PT, R19, 0x1, PT ;  /* 0x000000011300780c */ /* 0x004fc40003f04270 */
[----:B---3--:R-:W-:Y:S01]  /*0f90*/  ISETP.GT.AND P1, PT, R8, 0x1, PT ;  /* 0x000000010800780c */ /* 0x008fe20003f24270 */
[----:B------:R-:W-:-:S10]  /*0fa0*/  VIADD R8, R0, 0x1 ;  /* 0x0000000100087836 */ /* 0x000fd40000000000 */
[----:B------:R-:W-:Y:S01]  /*0fb0*/  @!P0 IMAD.MOV R8, RZ, RZ, R0 ;  /* 0x000000ffff088224 */ /* 0x000fe200078e0200 */
[----:B----4-:R-:W-:-:S04]  /*0fc0*/  ISETP.GT.AND P0, PT, R9, 0x1, PT ;  /* 0x000000010900780c */ /* 0x010fc80003f04270 */
[----:B------:R-:W-:Y:S01]  /*0fd0*/  IADD3 R0, PT, PT, R8, 0x1, RZ ;  /* 0x0000000108007810 */ /* 0x000fe20007ffe0ff */
[----:B------:R-:W-:Y:S01]  /*0fe0*/  @!P1 IMAD.MOV R0, RZ, RZ, R8 ;  /* 0x000000ffff009224 */ /* 0x000fe200078e0208 */
[----:B-----5:R-:W-:-:S03]  /*0ff0*/  ISETP.GT.AND P1, PT, R10, 0x1, PT ;  /* 0x000000010a00780c */ /* 0x020fc60003f24270 */
[----:B------:R-:W-:-:S04]  /*1000*/  VIADD R8, R0, 0x1 ;  /* 0x0000000100087836 */ /* 0x000fc80000000000 */
[----:B------:R-:W-:Y:S02]  /*1010*/  @!P0 IADD3 R8, PT, PT, R0, RZ, RZ ;  /* 0x000000ff00088210 */ /* 0x000fe40007ffe0ff */
[----:B------:R-:W-:-:S03]  /*1020*/  ISETP.GT.AND P0, PT, R11, 0x1, PT ;  /* 0x000000010b00780c */ /* 0x000fc60003f04270 */
[----:B------:R-:W-:Y:S02]  /*1030*/  VIADD R0, R8, 0x1 ;  /* 0x0000000108007836 */ /* 0x000fe40000000000 */
[----:B------:R-:W-:Y:S01]  /*1040*/  @!P1 IMAD.MOV R0, RZ, RZ, R8 ;  /* 0x000000ffff009224 */ /* 0x000fe200078e0208 */
[----:B------:R-:W-:-:S04]  /*1050*/  ISETP.GT.AND P1, PT, R12, 0x1, PT ;  /* 0x000000010c00780c */ /* 0x000fc80003f24270 */
[----:B------:R-:W-:-:S03]  /*1060*/  IADD3 R8, PT, PT, R0, 0x1, RZ ;  /* 0x0000000100087810 */ /* 0x000fc60007ffe0ff */
[----:B------:R-:W-:Y:S01]  /*1070*/  @!P0 IMAD.MOV R8, RZ, RZ, R0 ;  /* 0x000000ffff088224 */ /* 0x000fe200078e0200 */
[----:B------:R-:W-:Y:S02]  /*1080*/  ISETP.GT.AND P0, PT, R13, 0x1, PT ;  /* 0x000000010d00780c */ /* 0x000fe40003f04270 */
[----:B------:R-:W-:Y:S01]  /*1090*/  ISETP.GT.AND P2, PT, R18, 0x1, PT ;  /* 0x000000011200780c */ /* 0x000fe20003f44270 */
[C---:B------:R-:W-:Y:S02]  /*10a0*/  VIADD R0, R8.reuse, 0x1 ;  /* 0x0000000108007836 */ /* 0x040fe40000000000 */
[----:B------:R-:W-:Y:S02]  /*10b0*/  @!P1 IADD3 R0, PT, PT, R8, RZ, RZ ;  /* 0x000000ff08009210 */ /* 0x000fe40007ffe0ff */
[----:B------:R-:W-:-:S03]  /*10c0*/  ISETP.GT.AND P1, PT, R14, 0x1, PT ;  /* 0x000000010e00780c */ /* 0x000fc60003f24270 */
[----:B------:R-:W-:-:S03]  /*10d0*/  VIADD R8, R0, 0x1 ;  /* 0x0000000100087836 */ /* 0x000fc60000000000 */
[----:B------:R-:W-:Y:S01]  /*10e0*/  @!P0 IMAD.MOV R8, RZ, RZ, R0 ;  /* 0x000000ffff088224 */ /* 0x000fe200078e0200 */
[----:B------:R-:W-:-:S04]  /*10f0*/  ISETP.GT.AND P0, PT, R15, 0x1, PT ;  /* 0x000000010f00780c */ /* 0x000fc80003f04270 */
[----:B------:R-:W-:Y:S02]  /*1100*/  IADD3 R0, PT, PT, R8, 0x1, RZ ;  /* 0x0000000108007810 */ /* 0x000fe40007ffe0ff */
[----:B------:R-:W-:Y:S01]  /*1110*/  @!P1 IMAD.MOV R0, RZ, RZ, R8 ;  /* 0x000000ffff009224 */ /* 0x000fe200078e0208 */
[----:B------:R-:W-:-:S03]  /*1120*/  ISETP.GT.AND P1, PT, R16, 0x1, PT ;  /* 0x000000011000780c */ /* 0x000fc60003f24270 */
[----:B------:R-:W-:-:S03]  /*1130*/  VIADD R8, R0, 0x1 ;  /* 0x0000000100087836 */ /* 0x000fc60000000000 */
[----:B------:R-:W-:Y:S02]  /*1140*/  @!P0 IADD3 R8, PT, PT, R0, RZ, RZ ;  /* 0x000000ff00088210 */ /* 0x000fe40007ffe0ff */
[----:B------:R-:W-:-:S03]  /*1150*/  ISETP.GT.AND P0, PT, R17, 0x1, PT ;  /* 0x000000011100780c */ /* 0x000fc60003f04270 */
[----:B------:R-:W-:Y:S02]  /*1160*/  VIADD R0, R8, 0x1 ;  /* 0x0000000108007836 */ /* 0x000fe40000000000 */
[----:B------:R-:W-:Y:S01]  /*1170*/  @!P1 IMAD.MOV R0, RZ, RZ, R8 ;  /* 0x000000ffff009224 */ /* 0x000fe200078e0208 */
[----:B------:R-:W-:-:S04]  /*1180*/  ISETP.GT.AND P1, PT, R5, 0x1, PT ;  /* 0x000000010500780c */ /* 0x000fc80003f24270 */
[----:B------:R-:W-:-:S03]  /*1190*/  IADD3 R8, PT, PT, R0, 0x1, RZ ;  /* 0x0000000100087810 */ /* 0x000fc60007ffe0ff */
[----:B------:R-:W-:Y:S01]  /*11a0*/  @!P0 IMAD.MOV R8, RZ, RZ, R0 ;  /* 0x000000ffff088224 */ /* 0x000fe200078e0200 */
[----:B------:R-:W-:-:S03]  /*11b0*/  ISETP.NE.AND P0, PT, R4, 0x3e9, PT ;  /* 0x000003e90400780c */ /* 0x000fc60003f05270 */
[----:B------:R-:W-:Y:S02]  /*11c0*/  VIADD R5, R8, 0x1 ;  /* 0x0000000108057836 */ /* 0x000fe40000000000 */
[----:B------:R-:W-:Y:S01]  /*11d0*/  @!P2 IMAD.MOV R5, RZ, RZ, R8 ;  /* 0x000000ffff05a224 */ /* 0x000fe200078e0208 */
[----:B------:R-:W-:-:S03]  /*11e0*/  IADD3 R2, P2, PT, R2, 0x30, RZ ;  /* 0x0000003002027810 */ /* 0x000fc60007f5e0ff */
[----:B------:R-:W-:Y:S01]  /*11f0*/  VIADD R0, R5, 0x1 ;  /* 0x0000000105007836 */ /* 0x000fe20000000000 */
[----:B------:R-:W-:Y:S01]  /*1200*/  IADD3.X R3, PT, PT, RZ, R3, RZ, P2, !PT ;  /* 0x00000003ff037210 */ /* 0x000fe200017fe4ff */
[----:B------:R-:W-:-:S08]  /*1210*/  @!P1 IMAD.MOV R0, RZ, RZ, R5 ;  /* 0x000000ffff009224 */ /* 0x000fd000078e0205 */
.L_x_23:
[----:B------:R-:W2:Y:S04]  /*1220*/  LDG.E R5, desc[UR8][R2.64+-0x4] ;  /* 0xfffffc0802057981 */ /* 0x000ea8000c1e1900 */
        /* <DEDUP_REMOVED lines=19> */
[----:B--2---:R-:W-:-:S03]  /*1360*/  ISETP.GT.AND P2, PT, R5, 0x1, PT ;  /* 0x000000010500780c */ /* 0x004fc60003f44270 */
[----:B------:R-:W2:Y:S01]  /*1370*/  LDG.E R5, desc[UR8][R2.64+0x48] ;  /* 0x0000480802057981 */ /* 0x000ea2000c1e1900 */
[----:B---3--:R-:W-:Y:S01]  /*1380*/  ISETP.GT.AND P1, PT, R17, 0x1, PT ;  /* 0x000000011100780c */ /* 0x008fe20003f24270 */
[----:B------:R-:W-:-:S08]  /*1390*/  VIADD R17, R0, 0x1 ;  /* 0x0000000100117836 */ /* 0x000fd00000000000 */
[----:B------:R-:W-:Y:S02]  /*13a0*/  @!P2 IADD3 R17, PT, PT, R0, RZ, RZ ;  /* 0x000000ff0011a210 */ /* 0x000fe40007ffe0ff */
[----:B----4-:R-:W-:Y:S02]  /*13b0*/  ISETP.GT.AND P2, PT, R18, 0x1, PT ;  /* 0x000000011200780c */ /* 0x010fe40003f44270 */
[----:B------:R-:W3:Y:S01]  /*13c0*/  LDG.E R18, desc[UR8][R2.64+0x50] ;  /* 0x0000500802127981 */ /* 0x000ee2000c1e1900 */
[----:B------:R-:W-:Y:S02]  /*13d0*/  VIADD R0, R17, 0x1 ;  /* 0x0000000111007836 */ /* 0x000fe40000000000 */
[----:B------:R-:W-:Y:S01]  /*13e0*/  @!P1 IMAD.MOV R0, RZ, RZ, R17 ;  /* 0x000000ffff009224 */ /* 0x000fe200078e0211 */
[----:B-----5:R-:W-:Y:S01]  /*13f0*/  ISETP.GT.AND P1, PT, R16, 0x1, PT ;  /* 0x000000011000780c */ /* 0x020fe20003f24270 */
[----:B------:R-:W4:Y:S03]  /*1400*/  LDG.E R17, desc[UR8][R2.64+0x54] ;  /* 0x0000540802117981 */ /* 0x000f26000c1e1900 */
[----:B------:R-:W-:-:S03]  /*1410*/  IADD3 R16, PT, PT, R0, 0x1, RZ ;  /* 0x0000000100107810 */ /* 0x000fc60007ffe0ff */
[----:B------:R-:W-:Y:S01]  /*1420*/  @!P2 IMAD.MOV R16, RZ, RZ, R0 ;  /* 0x000000ffff10a224 */ /* 0x000fe200078e0200 */
[----:B------:R-:W-:Y:S02]  /*1430*/  ISETP.GT.AND P2, PT, R15, 0x1, PT ;  /* 0x000000010f00780c */ /* 0x000fe40003f44270 */
[----:B------:R-:W5:Y:S01]  /*1440*/  LDG.E R15, desc[UR8][R2.64+0x5c] ;  /* 0x00005c08020f7981 */ /* 0x000f62000c1e1900 */
[C---:B------:R-:W-:Y:S02]  /*1450*/  VIADD R0, R16.reuse, 0x1 ;  /* 0x0000000110007836 */ /* 0x040fe40000000000 */
[----:B------:R-:W-:Y:S02]  /*1460*/  @!P1 IADD3 R0, PT, PT, R16, RZ, RZ ;  /* 0x000000ff10009210 */ /* 0x000fe40007ffe0ff */
[----:B------:R-:W5:Y:S01]  /*1470*/  LDG.E R16, desc[UR8][R2.64+0x58] ;  /* 0x0000580802107981 */ /* 0x000f62000c1e1900 */
[----:B------:R-:W-:Y:S02]  /*1480*/  ISETP.GT.AND P1, PT, R14, 0x1, PT ;  /* 0x000000010e00780c */ /* 0x000fe40003f24270 */
[----:B------:R-:W-:-:S03]  /*1490*/  VIADD R14, R0, 0x1 ;  /* 0x00000001000e7836 */ /* 0x000fc60000000000 */
[----:B------:R-:W-:Y:S01]  /*14a0*/  @!P2 IMAD.MOV R14, RZ, RZ, R0 ;  /* 0x000000ffff0ea224 */ /* 0x000fe200078e0200 */
[----:B------:R-:W-:Y:S02]  /*14b0*/  ISETP.GT.AND P2, PT, R13, 0x1, PT ;  /* 0x000000010d00780c */ /* 0x000fe40003f44270 */
[----:B------:R-:W5:Y:S02]  /*14c0*/  LDG.E R13, desc[UR8][R2.64+0x64] ;  /* 0x00006408020d7981 */ /* 0x000f64000c1e1900 */
[----:B------:R-:W-:-:S03]  /*14d0*/  IADD3 R0, PT, PT, R14, 0x1, RZ ;  /* 0x000000010e007810 */ /* 0x000fc60007ffe0ff */
[----:B------:R-:W-:Y:S01]  /*14e0*/  @!P1 IMAD.MOV R0, RZ, RZ, R14 ;  /* 0x000000ffff009224 */ /* 0x000fe200078e020e */
[----:B------:R-:W-:Y:S01]  /*14f0*/  ISETP.GT.AND P1, PT, R12, 0x1, PT ;  /* 0x000000010c00780c */ /* 0x000fe20003f24270 */
[----:B------:R-:W5:Y:S02]  /*1500*/  LDG.E R14, desc[UR8][R2.64+0x60] ;  /* 0x00006008020e7981 */ /* 0x000f64000c1e1900 */
[C---:B------:R-:W-:Y:S02]  /*1510*/  VIADD R12, R0.reuse, 0x1 ;  /* 0x00000001000c7836 */ /* 0x040fe40000000000 */
[----:B------:R-:W-:Y:S02]  /*1520*/  @!P2 IADD3 R12, PT, PT, R0, RZ, RZ ;  /* 0x000000ff000ca210 */ /* 0x000fe40007ffe0ff */
[----:B------:R-:W-:Y:S02]  /*1530*/  ISETP.GT.AND P2, PT, R11, 0x1, PT ;  /* 0x000000010b00780c */ /* 0x000fe40003f44270 */
[----:B------:R-:W5:Y:S01]  /*1540*/  LDG.E R11, desc[UR8][R2.64+0x6c] ;  /* 0x00006c08020b7981 */ /* 0x000f62000c1e1900 */
[----:B------:R-:W-:-:S03]  /*1550*/  VIADD R0, R12, 0x1 ;  /* 0x000000010c007836 */ /* 0x000fc60000000000 */
[----:B------:R-:W-:Y:S01]  /*1560*/  @!P1 IMAD.MOV R0, RZ, RZ, R12 ;  /* 0x000000ffff009224 */ /* 0x000fe200078e020c */
[----:B------:R-:W-:Y:S01]  /*1570*/  ISETP.GT.AND P1, PT, R10, 0x1, PT ;  /* 0x000000010a00780c */ /* 0x000fe20003f24270 */
[----:B------:R-:W5:Y:S03]  /*1580*/  LDG.E R12, desc[UR8][R2.64+0x68] ;  /* 0x00006808020c7981 */ /* 0x000f66000c1e1900 */
[----:B------:R-:W-:Y:S02]  /*1590*/  IADD3 R10, PT, PT, R0, 0x1, RZ ;  /* 0x00000001000a7810 */ /* 0x000fe40007ffe0ff */
[----:B------:R-:W-:-:S04]  /*15a0*/  @!P2 IMAD.MOV R10, RZ, RZ, R0 ;  /* 0x000000ffff0aa224 */ /* 0x000fc800078e0200 */
[----:B------:R-:W-:-:S03]  /*15b0*/  VIADD R0, R10, 0x1 ;  /* 0x000000010a007836 */ /* 0x000fc60000000000 */
[----:B------:R-:W-:Y:S02]  /*15c0*/  @!P1 IADD3 R0, PT, PT, R10, RZ, RZ ;  /* 0x000000ff0a009210 */ /* 0x000fe40007ffe0ff */
[----:B------:R-:W5:Y:S01]  /*15d0*/  LDG.E R10, desc[UR8][R2.64+0x70] ;  /* 0x00007008020a7981 */ /* 0x000f62000c1e1900 */
[----:B------:R-:W-:-:S03]  /*15e0*/  ISETP.GT.AND P2, PT, R9, 0x1, PT ;  /* 0x000000010900780c */ /* 0x000fc60003f44270 */
[----:B------:R-:W5:Y:S01]  /*15f0*/  LDG.E R9, desc[UR8][R2.64+0x74] ;  /* 0x0000740802097981 */ /* 0x000f62000c1e1900 */
[----:B------:R-:W-:-:S09]  /*1600*/  VIADD R27, R0, 0x1 ;  /* 0x00000001001b7836 */ /* 0x000fd20000000000 */
[----:B------:R-:W-:Y:S01]  /*1610*/  @!P2 IMAD.MOV R27, RZ, RZ, R0 ;  /* 0x000000ffff1ba224 */ /* 0x000fe200078e0200 */
[----:B------:R-:W-:Y:S02]  /*1620*/  ISETP.GT.AND P2, PT, R8, 0x1, PT ;  /* 0x000000010800780c */ /* 0x000fe40003f44270 */
[----:B------:R-:W5:Y:S01]  /*1630*/  LDG.E R8, desc[UR8][R2.64+0x78] ;  /* 0x0000780802087981 */ /* 0x000f62000c1e1900 */
[----:B------:R-:W-:Y:S02]  /*1640*/  ISETP.GT.AND P1, PT, R25, 0x1, PT ;  /* 0x000000011900780c */ /* 0x000fe40003f24270 */
[----:B------:R-:W-:-:S08]  /*1650*/  IADD3 R0, PT, PT, R27, 0x1, RZ ;  /* 0x000000011b007810 */ /* 0x000fd00007ffe0ff */
[----:B------:R-:W-:Y:S01]  /*1660*/  @!P2 IMAD.MOV R0, RZ, RZ, R27 ;  /* 0x000000ffff00a224 */ /* 0x000fe200078e021b */
[----:B------:R-:W-:-:S03]  /*1670*/  ISETP.GT.AND P2, PT, R26, 0x1, PT ;  /* 0x000000011a00780c */ /* 0x000fc60003f44270 */
[C---:B------:R-:W-:Y:S01]  /*1680*/  VIADD R25, R0.reuse, 0x1 ;  /* 0x0000000100197836 */ /* 0x040fe20000000000 */
[----:B------:R-:W-:Y:S02]  /*1690*/  @!P1 IADD3 R25, PT, PT, R0, RZ, RZ ;  /* 0x000000ff00199210 */ /* 0x000fe40007ffe0ff */
[----:B------:R-:W5:Y:S01]  /*16a0*/  LDG.E R0, desc[UR8][R2.64+0x7c] ;  /* 0x00007c0802007981 */ /* 0x000f62000c1e1900 */
[----:B------:R-:W-:-:S03]  /*16b0*/  ISETP.GT.AND P1, PT, R20, 0x1, PT ;  /* 0x000000011400780c */ /* 0x000fc60003f24270 */
[----:B------:R-:W5:Y:S01]  /*16c0*/  LDG.E R20, desc[UR8][R2.64+0x80] ;  /* 0x0000800802147981 */ /* 0x000f62000c1e1900 */
[----:B------:R-:W-:Y:S02]  /*16d0*/  VIADD R26, R25, 0x1 ;  /* 0x00000001191a7836 */ /* 0x000fe40000000000 */
[----:B------:R-:W-:Y:S01]  /*16e0*/  @!P2 IMAD.MOV R26, RZ, RZ, R25 ;  /* 0x000000ffff1aa224 */ /* 0x000fe200078e0219 */
[----:B------:R-:W-:Y:S02]  /*16f0*/  ISETP.GT.AND P2, PT, R24, 0x1, PT ;  /* 0x000000011800780c */ /* 0x000fe40003f44270 */
[----:B------:R-:W5:Y:S02]  /*1700*/  LDG.E R24, desc[UR8][R2.64+0x84] ;  /* 0x0000840802187981 */ /* 0x000f64000c1e1900 */
[----:B------:R-:W-:Y:S02]  /*1710*/  IADD3 R25, PT, PT, R26, 0x1, RZ ;  /* 0x000000011a197810 */ /* 0x000fe40007ffe0ff */
[----:B------:R-:W-:Y:S01]  /*1720*/  @!P1 IMAD.MOV R25, RZ, RZ, R26 ;  /* 0x000000ffff199224 */ /* 0x000fe200078e021a */
[----:B------:R-:W-:-:S02]  /*1730*/  ISETP.GT.AND P1, PT, R23, 0x1, PT ;  /* 0x000000011700780c */ /* 0x000fc40003f24270 */
[----:B------:R-:W5:Y:S01]  /*1740*/  LDG.E R23, desc[UR8][R2.64+0x88] ;  /* 0x0000880802177981 */ /* 0x000f62000c1e1900 */
[----:B------:R-:W-:-:S03]  /*1750*/  VIADD R26, R25, 0x1 ;  /* 0x00000001191a7836 */ /* 0x000fc60000000000 */
[----:B------:R-:W-:Y:S02]  /*1760*/  @!P2 IADD3 R26, PT, PT, R25, RZ, RZ ;  /* 0x000000ff191aa210 */ /* 0x000fe40007ffe0ff */
[----:B------:R-:W-:Y:S02]  /*1770*/  ISETP.GT.AND P2, PT, R22, 0x1, PT ;  /* 0x000000011600780c */ /* 0x000fe40003f44270 */
[----:B------:R-:W5:Y:S01]  /*1780*/  LDG.E R22, desc[UR8][R2.64+0x8c] ;  /* 0x00008c0802167981 */ /* 0x000f62000c1e1900 */
[----:B------:R-:W-:Y:S02]  /*1790*/  VIADD R25, R26, 0x1 ;  /* 0x000000011a197836 */ /* 0x000fe40000000000 */
[----:B------:R-:W-:Y:S01]  /*17a0*/  @!P1 IMAD.MOV R25, RZ, RZ, R26 ;  /* 0x000000ffff199224 */ /* 0x000fe200078e021a */
[----:B------:R-:W-:Y:S02]  /*17b0*/  ISETP.GT.AND P1, PT, R21, 0x1, PT ;  /* 0x000000011500780c */ /* 0x000fe40003f24270 */
[----:B------:R-:W5:Y:S02]  /*17c0*/  LDG.E R21, desc[UR8][R2.64+0x90] ;  /* 0x0000900802157981 */ /* 0x000f64000c1e1900 */
[----:B------:R-:W-:-:S03]  /*17d0*/  IADD3 R26, PT, PT, R25, 0x1, RZ ;  /* 0x00000001191a7810 */ /* 0x000fc60007ffe0ff */
[----:B------:R-:W-:-:S04]  /*17e0*/  @!P2 IMAD.MOV R26, RZ, RZ, R25 ;  /* 0x000000ffff1aa224 */ /* 0x000fc800078e0219 */
[C---:B------:R-:W-:Y:S02]  /*17f0*/  VIADD R25, R26.reuse, 0x1 ;  /* 0x000000011a197836 */ /* 0x040fe40000000000 */
[----:B------:R-:W-:Y:S02]  /*1800*/  @!P1 IADD3 R25, PT, PT, R26, RZ, RZ ;  /* 0x000000ff1a199210 */ /* 0x000fe40007ffe0ff */
[----:B------:R-:W-:Y:S02]  /*1810*/  ISETP.GT.AND P1, PT, R19, 0x1, PT ;  /* 0x000000011300780c */ /* 0x000fe40003f24270 */
[----:B------:R-:W5:Y:S01]  /*1820*/  LDG.E R19, desc[UR8][R2.64+0x98] ;  /* 0x0000980802137981 */ /* 0x000f62000c1e1900 */
[----:B------:R-:W-:Y:S01]  /*1830*/  VIADD R26, R25, 0x1 ;  /* 0x00000001191a7836 */ /* 0x000fe20000000000 */
[----:B--2---:R-:W-:Y:S02]  /*1840*/  ISETP.GT.AND P2, PT, R5, 0x1, PT ;  /* 0x000000010500780c */ /* 0x004fe40003f44270 */
[----:B------:R-:W2:Y:S11]  /*1850*/  LDG.E R5, desc[UR8][R2.64+0x94] ;  /* 0x0000940802057981 */ /* 0x000eb6000c1e1900 */
[----:B------:R-:W-:Y:S01]  /*1860*/  @!P2 IMAD.MOV R26, RZ, RZ, R25 ;  /* 0x000000ffff1aa224 */ /* 0x000fe200078e0219 */
[----:B---3--:R-:W-:-:S02]  /*1870*/  ISETP.GT.AND P2, PT, R18, 0x1, PT ;  /* 0x000000011200780c */ /* 0x008fc40003f44270 */
[----:B------:R-:W3:Y:S02]  /*1880*/  LDG.E R18, desc[UR8][R2.64+0x9c] ;  /* 0x00009c0802127981 */ /* 0x000ee4000c1e1900 */
[----:B------:R-:W-:Y:S01]  /*1890*/  IADD3 R25, PT, PT, R26, 0x1, RZ ;  /* 0x000000011a197810 */ /* 0x000fe20007ffe0ff */
[----:B------:R-:W-:Y:S01]  /*18a0*/  @!P1 IMAD.MOV R25, RZ, RZ, R26 ;  /* 0x000000ffff199224 */ /* 0x000fe200078e021a */
[----:B----4-:R-:W-:Y:S02]  /*18b0*/  ISETP.GT.AND P1, PT, R17, 0x1, PT ;  /* 0x000000011100780c */ /* 0x010fe40003f24270 */
[----:B------:R-:W4:Y:S01]  /*18c0*/  LDG.E R17, desc[UR8][R2.64+0xa0] ;  /* 0x0000a00802117981 */ /* 0x000f22000c1e1900 */
[----:B------:R-:W-:-:S04]  /*18d0*/  VIADD R26, R25, 0x1 ;  /* 0x00000001191a7836 */ /* 0x000fc80000000000 */
[----:B------:R-:W-:Y:S02]  /*18e0*/  @!P2 IADD3 R26, PT, PT, R25, RZ, RZ ;  /* 0x000000ff191aa210 */ /* 0x000fe40007ffe0ff */
[----:B-----5:R-:W-:Y:S02]  /*18f0*/  ISETP.GT.AND P2, PT, R16, 0x1, PT ;  /* 0x000000011000780c */ /* 0x020fe40003f44270 */
[----:B------:R-:W5:Y:S01]  /*1900*/  LDG.E R16, desc[UR8][R2.64+0xa4] ;  /* 0x0000a40802107981 */ /* 0x000f62000c1e1900 */
[----:B------:R-:W-:Y:S02]  /*1910*/  VIADD R25, R26, 0x1 ;  /* 0x000000011a197836 */ /* 0x000fe40000000000 */
[----:B------:R-:W-:Y:S01]  /*1920*/  @!P1 IMAD.MOV R25, RZ, RZ, R26 ;  /* 0x000000ffff199224 */ /* 0x000fe200078e021a */
[----:B------:R-:W-:Y:S02]  /*1930*/  ISETP.GT.AND P1, PT, R15, 0x1, PT ;  /* 0x000000010f00780c */ /* 0x000fe40003f24270 */
[----:B------:R-:W5:Y:S02]  /*1940*/  LDG.E R15, desc[UR8][R2.64+0xa8] ;  /* 0x0000a808020f7981 */ /* 0x000f64000c1e1900 */
[----:B------:R-:W-:-:S03]  /*1950*/  IADD3 R26, PT, PT, R25, 0x1, RZ ;  /* 0x00000001191a7810 */ /* 0x000fc60007ffe0ff */
[----:B------:R-:W-:Y:S01]  /*1960*/  @!P2 IMAD.MOV R26, RZ, RZ, R25 ;  /* 0x000000ffff1aa224 */ /* 0x000fe200078e0219 */
[----:B------:R-:W-:Y:S02]  /*1970*/  ISETP.GT.AND P2, PT, R14, 0x1, PT ;  /* 0x000000010e00780c */ /* 0x000fe40003f44270 */
[----:B------:R-:W5:Y:S02]  /*1980*/  LDG.E R14, desc[UR8][R2.64+0xac] ;  /* 0x0000ac08020e7981 */ /* 0x000f64000c1e1900 */
[----:B------:R-:W-:Y:S01]  /*1990*/  IADD3 R25, PT, PT, R26, 0x1, RZ ;  /* 0x000000011a197810 */ /* 0x000fe20007ffe0ff */
        /* <DEDUP_REMOVED lines=20> */
[----:B------:R-:W-:Y:S02]  /*1ae0*/  @!P2 IMAD.MOV R26, RZ, RZ, R25 ;  /* 0x000000ffff1aa224 */ /* 0x000fe400078e0219 */
[----:B------:R-:W5:Y:S03]  /*1af0*/  LDG.E R25, desc[UR8][R2.64+0xc4] ;  /* 0x0000c40802197981 */ /* 0x000f66000c1e1900 */
[----:B------:R-:W-:Y:S01]  /*1b00*/  IADD3 R27, PT, PT, R26, 0x1, RZ ;  /* 0x000000011a1b7810 */ /* 0x000fe20007ffe0ff */
[----:B------:R-:W-:Y:S01]  /*1b10*/  @!P1 IMAD.MOV R27, RZ, RZ, R26 ;  /* 0x000000ffff1b9224 */ /* 0x000fe200078e021a */
[----:B------:R-:W-:Y:S02]  /*1b20*/  ISETP.GT.AND P1, PT, R8, 0x1, PT ;  /* 0x000000010800780c */ /* 0x000fe40003f24270 */
[----:B------:R-:W5:Y:S01]  /*1b30*/  LDG.E R8, desc[UR8][R2.64+0xc8] ;  /* 0x0000c80802087981 */ /* 0x000f62000c1e1900 */
[----:B------:R-:W-:-:S02]  /*1b40*/  ISETP.GT.AND P2, PT, R0, 0x1, PT ;  /* 0x000000010000780c */ /* 0x000fc40003f44270 */
[----:B------:R-:W-:-:S08]  /*1b50*/  IADD3 R0, PT, PT, R27, 0x1, RZ ;  /* 0x000000011b007810 */ /* 0x000fd00007ffe0ff */
[----:B------:R-:W-:Y:S01]  /*1b60*/  @!P1 IMAD.MOV R0, RZ, RZ, R27 ;  /* 0x000000ffff009224 */ /* 0x000fe200078e021b */
[----:B------:R-:W-:-:S04]  /*1b70*/  ISETP.GT.AND P1, PT, R20, 0x1, PT ;  /* 0x000000011400780c */ /* 0x000fc80003f24270 */
[----:B------:R-:W-:Y:S01]  /*1b80*/  IADD3 R20, PT, PT, R0, 0x1, RZ ;  /* 0x0000000100147810 */ /* 0x000fe20007ffe0ff */
[----:B------:R-:W-:Y:S01]  /*1b90*/  @!P2 IMAD.MOV R20, RZ, RZ, R0 ;  /* 0x000000ffff14a224 */ /* 0x000fe200078e0200 */
[----:B------:R-:W-:-:S04]  /*1ba0*/  ISETP.GT.AND P2, PT, R24, 0x1, PT ;  /* 0x000000011800780c */ /* 0x000fc80003f44270 */
[----:B------:R-:W-:-:S03]  /*1bb0*/  IADD3 R0, PT, PT, R20, 0x1, RZ ;  /* 0x0000000114007810 */ /* 0x000fc60007ffe0ff */
        /* <DEDUP_REMOVED lines=9> */
[----:B------:R-:W-:-:S05]  /*1c50*/  @!P2 IMAD.MOV R20, RZ, RZ, R0 ;  /* 0x000000ffff14a224 */ /* 0x000fca00078e0200 */
[----:B------:R-:W-:-:S03]  /*1c60*/  IADD3 R0, PT, PT, R20, 0x1, RZ ;  /* 0x0000000114007810 */ /* 0x000fc60007ffe0ff */
[----:B------:R-:W-:Y:S01]  /*1c70*/  @!P1 IMAD.MOV R0, RZ, RZ, R20 ;  /* 0x000000ffff009224 */ /* 0x000fe200078e0214 */
[----:B------:R-:W-:Y:S01]  /*1c80*/  ISETP.GT.AND P1, PT, R19, 0x1, PT ;  /* 0x000000011300780c */ /* 0x000fe20003f24270 */
[----:B------:R-:W-:-:S04]  /*1c90*/  UIADD3 UR6, UPT, UPT, UR6, 0x34, URZ ;  /* 0x0000003406067890 */ /* 0x000fc8000fffe0ff */
[----:B------:R-:W-:Y:S01]  /*1ca0*/  UISETP.NE.AND UP0, UPT, UR6, 0x3e8, UPT ;  /* 0x000003e80600788c */ /* 0x000fe2000bf05270 */
[----:B--2---:R-:W-:Y:S02]  /*1cb0*/  ISETP.GT.AND P2, PT, R5, 0x1, PT ;  /* 0x000000010500780c */ /* 0x004fe40003f44270 */
[----:B------:R-:W-:-:S11]  /*1cc0*/  IADD3 R5, PT, PT, R0, 0x1, RZ ;  /* 0x0000000100057810 */ /* 0x000fd60007ffe0ff */
[----:B------:R-:W-:Y:S01]  /*1cd0*/  @!P2 IMAD.MOV R5, RZ, RZ, R0 ;  /* 0x000000ffff05a224 */ /* 0x000fe200078e0200 */
[----:B---3--:R-:W-:-:S04]  /*1ce0*/  ISETP.GT.AND P2, PT, R18, 0x1, PT ;  /* 0x000000011200780c */ /* 0x008fc80003f44270 */
[----:B------:R-:W-:Y:S01]  /*1cf0*/  IADD3 R0, PT, PT, R5, 0x1, RZ ;  /* 0x0000000105007810 */ /* 0x000fe20007ffe0ff */
[----:B------:R-:W-:Y:S01]  /*1d00*/  @!P1 IMAD.MOV R0, RZ, RZ, R5 ;  /* 0x000000ffff009224 */ /* 0x000fe200078e0205 */
[----:B----4-:R-:W-:-:S04]  /*1d10*/  ISETP.GT.AND P1, PT, R17, 0x1, PT ;  /* 0x000000011100780c */ /* 0x010fc80003f24270 */
[----:B------:R-:W-:-:S03]  /*1d20*/  IADD3 R5, PT, PT, R0, 0x1, RZ ;  /* 0x0000000100057810 */ /* 0x000fc60007ffe0ff */
[----:B------:R-:W-:Y:S01]  /*1d30*/  @!P2 IMAD.MOV R5, RZ, RZ, R0 ;  /* 0x000000ffff05a224 */ /* 0x000fe200078e0200 */
[----:B-----5:R-:W-:-:S04]  /*1d40*/  ISETP.GT.AND P2, PT, R16, 0x1, PT ;  /* 0x000000011000780c */ /* 0x020fc80003f44270 */
        /* <DEDUP_REMOVED lines=29> */
[----:B------:R-:W-:-:S04]  /*1f20*/  IADD3 R2, P2, PT, R2, 0xd0, RZ ;  /* 0x000000d002027810 */ /* 0x000fc80007f5e0ff */
[C---:B------:R-:W-:Y:S01]  /*1f30*/  IADD3 R0, PT, PT, R8.reuse, 0x1, RZ ;  /* 0x0000000108007810 */ /* 0x040fe20007ffe0ff */
[----:B------:R-:W-:Y:S01]  /*1f40*/  IMAD.X R3, RZ, RZ, R3, P2 ;  /* 0x000000ffff037224 */ /* 0x000fe200010e0603 */
[----:B------:R-:W-:Y:S01]  /*1f50*/  @!P1 IADD3 R0, PT, PT, R8, RZ, RZ ;  /* 0x000000ff08009210 */ /* 0x000fe20007ffe0ff */
[----:B------:R-:W-:Y:S06]  /*1f60*/  BRA.U UP0, `(.L_x_23) ;  /* 0xfffffff100ac7547 */ /* 0x000fec000b83ffff */
[----:B------:R-:W-:Y:S05]  /*1f70*/  @P0 BRA `(.L_x_24) ;  /* 0xffffffec00b80947 */ /* 0x000fea000383ffff */
[----:B------:R-:W-:Y:S01]  /*1f80*/  MOV R2, 0x8 ;  /* 0x0000000800027802 */ /* 0x000fe20000000f00 */
[----:B------:R0:W-:Y:S01]  /*1f90*/  STL [R1], R0 ;  /* 0x0000000001007387 */ /* 0x0001e20000100800 */
[----:B------:R-:W1:Y:S04]  /*1fa0*/  LDCU.64 UR4, c[0x4][URZ] ;  /* 0x01000000ff0477ac */ /* 0x000e680008000a00 */
[----:B------:R-:W2:Y:S01]  /*1fb0*/  LDC.64 R2, c[0x4][R2] ;  /* 0x0100000002027b82 */ /* 0x000ea20000000a00 */
[----:B-1----:R-:W-:Y:S01]  /*1fc0*/  IMAD.U32 R4, RZ, RZ, UR4 ;  /* 0x00000004ff047e24 */ /* 0x002fe2000f8e00ff */
[----:B0-----:R-:W-:-:S07]  /*1fd0*/  MOV R5, UR5 ;  /* 0x0000000500057c02 */ /* 0x001fce0008000f00 */
[----:B------:R-:W-:-:S07]  /*1fe0*/  LEPC R20, `(.L_x_25) ;  /* 0x000000001014794e */ /* 0x000fce0000000000 */
[----:B--2---:R-:W-:Y:S05]  /*1ff0*/  CALL.ABS.NOINC R2 ;  /* 0x0000000002007343 */ /* 0x004fea0003c00000 */
.L_x_25:
[----:B------:R-:W-:Y:S05]  /*2000*/  EXIT ;  /* 0x000000000000794d */ /* 0x000fea0003800000 */
.L_x_26:
        /* <DEDUP_REMOVED lines=15> */
.L_x_28:


//--------------------- .nv.global.init           --------------------------
	.section	.nv.global.init,"aw",@progbits
.nv.global.init:
	.type		$str,@object
	.size		$str,(.L_0 - $str)
$str:
        /*0000*/ 	.byte	0x25, 0x64, 0x00
.L_0:


//--------------------- .nv.shared.reserved.0     --------------------------
	.section	.nv.shared.reserved.0,"aw",@nobits
	.weak		__nv_reservedSMEM_offset_0_alias
	.size		__nv_reservedSMEM_offset_0_alias, 0, 64
	.other		__nv_reservedSMEM_offset_0_alias,@"STO_CUDA_RESERVED_SHARED STV_DEFAULT"
__nv_reservedSMEM_offset_0_alias:
	.zero		0
	.zero		64


//--------------------- .nv.constant0._Z9drawMovesPPiPA1001_A1001_ib --------------------------
	.section	.nv.constant0._Z9drawMovesPPiPA1001_A1001_ib,"a",@progbits
	.sectionflags	@""
	.align	4
.nv.constant0._Z9drawMovesPPiPA1001_A1001_ib:
	.zero		913


//--------------------- .nv.constant0._Z9sumMatrixPA1001_A1001_ii --------------------------
	.section	.nv.constant0._Z9sumMatrixPA1001_A1001_ii,"a",@progbits
	.sectionflags	@""
	.align	4
.nv.constant0._Z9sumMatrixPA1001_A1001_ii:
	.zero		908


//--------------------- SYMBOLS --------------------------

	.type		.nv.reservedSmem.offset0,@object
	.size		.nv.reservedSmem.offset0,0x4
	.type		vprintf,@function
